	.headerflags	@"EF_CUDA_TEXMODE_UNIFIED EF_CUDA_64BIT_ADDRESS EF_CUDA_ACCELERATORS EF_CUDA_SM90 EF_CUDA_VIRTUAL_SM(EF_CUDA_SM90)"
	.elftype	@"ET_EXEC"


//--------------------- .nv.info                  --------------------------
	.section	.nv.info,"",@"SHT_CUDA_INFO"
	.align	4


	//----- nvinfo : EIATTR_REGCOUNT
	.align		4
        /*0000*/ 	.byte	0x04, 0x2f
        /*0002*/ 	.short	(.L_38 - .L_37)
	.align		4
.L_37:
        /*0004*/ 	.word	index@(triton_poi_fused_grid_sampler_2d_2)
        /*0008*/ 	.word	0x00000054


	//----- nvinfo : EIATTR_MIN_STACK_SIZE
	.align		4
.L_38:
        /*000c*/ 	.byte	0x04, 0x12
        /*000e*/ 	.short	(.L_40 - .L_39)
	.align		4
.L_39:
        /*0010*/ 	.word	index@(triton_poi_fused_grid_sampler_2d_2)
        /*0014*/ 	.word	0x00000000


	//----- nvinfo : EIATTR_FRAME_SIZE
	.align		4
.L_40:
        /*0018*/ 	.byte	0x04, 0x11
        /*001a*/ 	.short	(.L_42 - .L_41)
	.align		4
.L_41:
        /*001c*/ 	.word	index@(triton_poi_fused_grid_sampler_2d_2)
        /*0020*/ 	.word	0x00000000


	//----- nvinfo : EIATTR_MIN_STACK_SIZE
	.align		4
.L_42:
        /*0024*/ 	.byte	0x04, 0x12
        /*0026*/ 	.short	(.L_44 - .L_43)
	.align		4
.L_43:
        /*0028*/ 	.word	index@(triton_poi_fused_grid_sampler_2d_2)
        /*002c*/ 	.word	0x00000000
.L_44:


//--------------------- .nv.info.triton_poi_fused_grid_sampler_2d_2 --------------------------
	.section	.nv.info.triton_poi_fused_grid_sampler_2d_2,"",@"SHT_CUDA_INFO"
	.sectionflags	@""
	.align	4


	//----- nvinfo : EIATTR_CUDA_API_VERSION
	.align		4
        /*0000*/ 	.byte	0x04, 0x37
        /*0002*/ 	.short	(.L_46 - .L_45)
.L_45:
        /*0004*/ 	.word	0x0000007c


	//----- nvinfo : EIATTR_KPARAM_INFO
	.align		4
.L_46:
        /*0008*/ 	.byte	0x04, 0x17
        /*000a*/ 	.short	(.L_48 - .L_47)
.L_47:
        /*000c*/ 	.word	0x00000000
        /*0010*/ 	.short	0x000f
        /*0012*/ 	.short	0x0078
        /*0014*/ 	.byte	0x00, 0xf0, 0x11, 0x00


	//----- nvinfo : EIATTR_KPARAM_INFO
	.align		4
.L_48:
        /*0018*/ 	.byte	0x04, 0x17
        /*001a*/ 	.short	(.L_50 - .L_49)
.L_49:
        /*001c*/ 	.word	0x00000000
        /*0020*/ 	.short	0x000e
        /*0022*/ 	.short	0x0070
        /*0024*/ 	.byte	0x00, 0xf4, 0x21, 0x00


	//----- nvinfo : EIATTR_KPARAM_INFO
	.align		4
.L_50:
        /*0028*/ 	.byte	0x04, 0x17
        /*002a*/ 	.short	(.L_52 - .L_51)
.L_51:
        /*002c*/ 	.word	0x00000000
        /*0030*/ 	.short	0x000d
        /*0032*/ 	.short	0x0068
        /*0034*/ 	.byte	0x00, 0xf4, 0x21, 0x00


	//----- nvinfo : EIATTR_KPARAM_INFO
	.align		4
.L_52:
        /*0038*/ 	.byte	0x04, 0x17
        /*003a*/ 	.short	(.L_54 - .L_53)
.L_53:
        /*003c*/ 	.word	0x00000000
        /*0040*/ 	.short	0x000c
        /*0042*/ 	.short	0x0060
        /*0044*/ 	.byte	0x00, 0xf4, 0x21, 0x00


	//----- nvinfo : EIATTR_KPARAM_INFO
	.align		4
.L_54:
        /*0048*/ 	.byte	0x04, 0x17
        /*004a*/ 	.short	(.L_56 - .L_55)
.L_55:
        /*004c*/ 	.word	0x00000000
        /*0050*/ 	.short	0x000b
        /*0052*/ 	.short	0x0058
        /*0054*/ 	.byte	0x00, 0xf4, 0x21, 0x00


	//----- nvinfo : EIATTR_KPARAM_INFO
	.align		4
.L_56:
        /*0058*/ 	.byte	0x04, 0x17
        /*005a*/ 	.short	(.L_58 - .L_57)
.L_57:
        /*005c*/ 	.word	0x00000000
        /*0060*/ 	.short	0x000a
        /*0062*/ 	.short	0x0050
        /*0064*/ 	.byte	0x00, 0xf4, 0x21, 0x00


	//----- nvinfo : EIATTR_KPARAM_INFO
	.align		4
.L_58:
        /*0068*/ 	.byte	0x04, 0x17
        /*006a*/ 	.short	(.L_60 - .L_59)
.L_59:
        /*006c*/ 	.word	0x00000000
        /*0070*/ 	.short	0x0009
        /*0072*/ 	.short	0x0048
        /*0074*/ 	.byte	0x00, 0xf4, 0x21, 0x00


	//----- nvinfo : EIATTR_KPARAM_INFO
	.align		4
.L_60:
        /*0078*/ 	.byte	0x04, 0x17
        /*007a*/ 	.short	(.L_62 - .L_61)
.L_61:
        /*007c*/ 	.word	0x00000000
        /*0080*/ 	.short	0x0008
        /*0082*/ 	.short	0x0040
        /*0084*/ 	.byte	0x00, 0xf4, 0x21, 0x00


	//----- nvinfo : EIATTR_KPARAM_INFO
	.align		4
.L_62:
        /*0088*/ 	.byte	0x04, 0x17
        /*008a*/ 	.short	(.L_64 - .L_63)
.L_63:
        /*008c*/ 	.word	0x00000000
        /*0090*/ 	.short	0x0007
        /*0092*/ 	.short	0x0038
        /*0094*/ 	.byte	0x00, 0xf4, 0x21, 0x00


	//----- nvinfo : EIATTR_KPARAM_INFO
	.align		4
.L_64:
        /*0098*/ 	.byte	0x04, 0x17
        /*009a*/ 	.short	(.L_66 - .L_65)
.L_65:
        /*009c*/ 	.word	0x00000000
        /*00a0*/ 	.short	0x0006
        /*00a2*/ 	.short	0x0030
        /*00a4*/ 	.byte	0x00, 0xf4, 0x21, 0x00


	//----- nvinfo : EIATTR_KPARAM_INFO
	.align		4
.L_66:
        /*00a8*/ 	.byte	0x04, 0x17
        /*00aa*/ 	.short	(.L_68 - .L_67)
.L_67:
        /*00ac*/ 	.word	0x00000000
        /*00b0*/ 	.short	0x0005
        /*00b2*/ 	.short	0x0028
        /*00b4*/ 	.byte	0x00, 0xf4, 0x21, 0x00


	//----- nvinfo : EIATTR_KPARAM_INFO
	.align		4
.L_68:
        /*00b8*/ 	.byte	0x04, 0x17
        /*00ba*/ 	.short	(.L_70 - .L_69)
.L_69:
        /*00bc*/ 	.word	0x00000000
        /*00c0*/ 	.short	0x0004
        /*00c2*/ 	.short	0x0020
        /*00c4*/ 	.byte	0x00, 0xf4, 0x21, 0x00


	//----- nvinfo : EIATTR_KPARAM_INFO
	.align		4
.L_70:
        /*00c8*/ 	.byte	0x04, 0x17
        /*00ca*/ 	.short	(.L_72 - .L_71)
.L_71:
        /*00cc*/ 	.word	0x00000000
        /*00d0*/ 	.short	0x0003
        /*00d2*/ 	.short	0x0018
        /*00d4*/ 	.byte	0x00, 0xf4, 0x21, 0x00


	//----- nvinfo : EIATTR_KPARAM_INFO
	.align		4
.L_72:
        /*00d8*/ 	.byte	0x04, 0x17
        /*00da*/ 	.short	(.L_74 - .L_73)
.L_73:
        /*00dc*/ 	.word	0x00000000
        /*00e0*/ 	.short	0x0002
        /*00e2*/ 	.short	0x0010
        /*00e4*/ 	.byte	0x00, 0xf4, 0x21, 0x00


	//----- nvinfo : EIATTR_KPARAM_INFO
	.align		4
.L_74:
        /*00e8*/ 	.byte	0x04, 0x17
        /*00ea*/ 	.short	(.L_76 - .L_75)
.L_75:
        /*00ec*/ 	.word	0x00000000
        /*00f0*/ 	.short	0x0001
        /*00f2*/ 	.short	0x0008
        /*00f4*/ 	.byte	0x00, 0xf4, 0x21, 0x00


	//----- nvinfo : EIATTR_KPARAM_INFO
	.align		4
.L_76:
        /*00f8*/ 	.byte	0x04, 0x17
        /*00fa*/ 	.short	(.L_78 - .L_77)
.L_77:
        /*00fc*/ 	.word	0x00000000
        /*0100*/ 	.short	0x0000
        /*0102*/ 	.short	0x0000
        /*0104*/ 	.byte	0x00, 0xf4, 0x21, 0x00


	//----- nvinfo : EIATTR_SPARSE_MMA_MASK
	.align		4
.L_78:
        /*0108*/ 	.byte	0x03, 0x50
        /*010a*/ 	.short	0x0000


	//----- nvinfo : EIATTR_MAXREG_COUNT
	.align		4
        /*010c*/ 	.byte	0x03, 0x1b
        /*010e*/ 	.short	0x00ff


	//----- nvinfo : EIATTR_EXTERNS
	.align		4
        /*0110*/ 	.byte	0x04, 0x0f
        /*0112*/ 	.short	(.L_80 - .L_79)


	//   ....[0]....
	.align		4
.L_79:
        /*0114*/ 	.word	index@(__assertfail)


	//----- nvinfo : EIATTR_SYSCALL_OFFSETS
	.align		4
.L_80:
        /*0118*/ 	.byte	0x04, 0x46
        /*011a*/ 	.short	(.L_82 - .L_81)


	//   ....[0]....
.L_81:
        /*011c*/ 	.word	0x00000560


	//   ....[1]....
        /*0120*/ 	.word	0x000007d0


	//   ....[2]....
        /*0124*/ 	.word	0x00000c00


	//   ....[3]....
        /*0128*/ 	.word	0x00000e70


	//   ....[4]....
        /*012c*/ 	.word	0x000011e0


	//   ....[5]....
        /*0130*/ 	.word	0x00001430


	//   ....[6]....
        /*0134*/ 	.word	0x000018e0


	//   ....[7]....
        /*0138*/ 	.word	0x00001b30


	//   ....[8]....
        /*013c*/ 	.word	0x00001f00


	//   ....[9]....
        /*0140*/ 	.word	0x00002150


	//   ....[10]....
        /*0144*/ 	.word	0x000024a0


	//   ....[11]....
        /*0148*/ 	.word	0x000026d0


	//----- nvinfo : EIATTR_EXIT_INSTR_OFFSETS
	.align		4
.L_82:
        /*014c*/ 	.byte	0x04, 0x1c
        /*014e*/ 	.short	(.L_84 - .L_83)


	//   ....[0]....
.L_83:
        /*0150*/ 	.word	0x000032a0


	//----- nvinfo : EIATTR_REQNTID
	.align		4
.L_84:
        /*0154*/ 	.byte	0x04, 0x10
        /*0156*/ 	.short	(.L_86 - .L_85)
.L_85:
        /*0158*/ 	.word	0x00000080
        /*015c*/ 	.word	0x00000001
        /*0160*/ 	.word	0x00000001


	//----- nvinfo : EIATTR_CRS_STACK_SIZE
	.align		4
.L_86:
        /*0164*/ 	.byte	0x04, 0x1e
        /*0166*/ 	.short	(.L_88 - .L_87)
.L_87:
        /*0168*/ 	.word	0x00000000


	//----- nvinfo : EIATTR_CBANK_PARAM_SIZE
	.align		4
.L_88:
        /*016c*/ 	.byte	0x03, 0x19
        /*016e*/ 	.short	0x007c


	//----- nvinfo : EIATTR_PARAM_CBANK
	.align		4
        /*0170*/ 	.byte	0x04, 0x0a
        /*0172*/ 	.short	(.L_90 - .L_89)
	.align		4
.L_89:
        /*0174*/ 	.word	index@(.nv.constant0.triton_poi_fused_grid_sampler_2d_2)
        /*0178*/ 	.short	0x0210
        /*017a*/ 	.short	0x007c


	//----- nvinfo : EIATTR_SW_WAR
	.align		4
.L_90:
        /*017c*/ 	.byte	0x04, 0x36
        /*017e*/ 	.short	(.L_92 - .L_91)
.L_91:
        /*0180*/ 	.word	0x00000008
.L_92:


//--------------------- .nv.callgraph             --------------------------
	.section	.nv.callgraph,"",@"SHT_CUDA_CALLGRAPH"
	.align	4
	.sectionentsize	8
	.align		4
        /*0000*/ 	.word	0x00000000
	.align		4
        /*0004*/ 	.word	0xffffffff
	.align		4
        /*0008*/ 	.word	index@(triton_poi_fused_grid_sampler_2d_2)
	.align		4
        /*000c*/ 	.word	index@(__assertfail)
	.align		4
        /*0010*/ 	.word	0x00000000
	.align		4
        /*0014*/ 	.word	0xfffffffe
	.align		4
        /*0018*/ 	.word	0x00000000
	.align		4
        /*001c*/ 	.word	0xfffffffd
	.align		4
        /*0020*/ 	.word	0x00000000
	.align		4
        /*0024*/ 	.word	0xfffffffc


//--------------------- .nv.constant4             --------------------------
	.section	.nv.constant4,"a",@progbits
	.align	8
	.align		8
.nv.constant4:
        /*0000*/ 	.dword	__assertfail
	.align		8
        /*0008*/ 	.dword	assertFunc_11
	.align		8
        /*0010*/ 	.dword	assertFile_11
	.align		8
        /*0018*/ 	.dword	assertMessage_11
	.align		8
        /*0020*/ 	.dword	assertFunc_10
	.align		8
        /*0028*/ 	.dword	assertFile_10
	.align		8
        /*0030*/ 	.dword	assertMessage_10
	.align		8
        /*0038*/ 	.dword	assertFunc_9
	.align		8
        /*0040*/ 	.dword	assertFile_9
	.align		8
        /*0048*/ 	.dword	assertMessage_9
	.align		8
        /*0050*/ 	.dword	assertFunc_8
	.align		8
        /*0058*/ 	.dword	assertFile_8
	.align		8
        /*0060*/ 	.dword	assertMessage_8
	.align		8
        /*0068*/ 	.dword	assertFunc_7
	.align		8
        /*0070*/ 	.dword	assertFile_7
	.align		8
        /*0078*/ 	.dword	assertMessage_7
	.align		8
        /*0080*/ 	.dword	assertFunc_6
	.align		8
        /*0088*/ 	.dword	assertFile_6
	.align		8
        /*0090*/ 	.dword	assertMessage_6
	.align		8
        /*0098*/ 	.dword	assertFunc_5
	.align		8
        /*00a0*/ 	.dword	assertFile_5
	.align		8
        /*00a8*/ 	.dword	assertMessage_5
	.align		8
        /*00b0*/ 	.dword	assertFunc_4
	.align		8
        /*00b8*/ 	.dword	assertFile_4
	.align		8
        /*00c0*/ 	.dword	assertMessage_4
	.align		8
        /*00c8*/ 	.dword	assertFunc_3
	.align		8
        /*00d0*/ 	.dword	assertFile_3
	.align		8
        /*00d8*/ 	.dword	assertMessage_3
	.align		8
        /*00e0*/ 	.dword	assertFunc_2
	.align		8
        /*00e8*/ 	.dword	assertFile_2
	.align		8
        /*00f0*/ 	.dword	assertMessage_2
	.align		8
        /*00f8*/ 	.dword	assertFunc_1
	.align		8
        /*0100*/ 	.dword	assertFile_1
	.align		8
        /*0108*/ 	.dword	assertMessage_1
	.align		8
        /*0110*/ 	.dword	assertFunc_0
	.align		8
        /*0118*/ 	.dword	assertFile_0
	.align		8
        /*0120*/ 	.dword	assertMessage_0
	.align		8
        /*0128*/ 	.dword	_$_str


//--------------------- .text.triton_poi_fused_grid_sampler_2d_2 --------------------------
	.section	.text.triton_poi_fused_grid_sampler_2d_2,"ax",@progbits
	.sectionflags	@"SHF_BARRIERS=1"
	.align	128
        .global         triton_poi_fused_grid_sampler_2d_2
        .type           triton_poi_fused_grid_sampler_2d_2,@function
        .size           triton_poi_fused_grid_sampler_2d_2,(.L_x_13 - triton_poi_fused_grid_sampler_2d_2)
        .other          triton_poi_fused_grid_sampler_2d_2,@"STO_CUDA_ENTRY STV_DEFAULT"
triton_poi_fused_grid_sampler_2d_2:
.text.triton_poi_fused_grid_sampler_2d_2:
[----:B------:R-:W0:Y:S02]  /*0000*/  LDC R1, c[0x0][0x28] ;  /* 0x00000a00ff017b82 */ /* 0x000e240000000800 */
[----:B------:R-:W1:Y:S01]  /*0010*/  S2R R0, SR_TID.X ;  /* 0x0000000000007919 */ /* 0x000e620000002100 */
[----:B------:R-:W2:Y:S01]  /*0020*/  LDC.64 R4, c[0x0][0x248] ;  /* 0x00009200ff047b82 */ /* 0x000ea20000000a00 */
[----:B------:R-:W-:Y:S01]  /*0030*/  ULDC.64 UR4, c[0x0][0x208] ;  /* 0x0000820000047ab9 */ /* 0x000fe20000000a00 */
[----:B------:R-:W3:Y:S01]  /*0040*/  S2R R3, SR_CTAID.X ;  /* 0x0000000000037919 */ /* 0x000ee20000002500 */
[----:B-1----:R-:W-:-:S05]  /*0050*/  IMAD.SHL.U32 R0, R0, 0x2, RZ ;  /* 0x0000000200007824 */ /* 0x002fca00078e00ff */
[----:B------:R-:W-:-:S05]  /*0060*/  LOP3.LUT R0, R0, 0xfe, RZ, 0xc0, !PT ;  /* 0x000000fe00007812 */ /* 0x000fca00078ec0ff */
[----:B---3--:R-:W-:Y:S01]  /*0070*/  IMAD R31, R3, 0x100, R0 ;  /* 0x00000100031f7824 */ /* 0x008fe200078e0200 */
[----:B------:R-:W-:-:S04]  /*0080*/  SHF.R.S32.HI R0, RZ, 0x17, R3 ;  /* 0x00000017ff007819 */ /* 0x000fc80000011403 */
[----:B------:R-:W-:Y:S02]  /*0090*/  SHF.R.S32.HI R38, RZ, 0x1f, R31 ;  /* 0x0000001fff267819 */ /* 0x000fe4000001141f */
[----:B------:R-:W-:Y:S02]  /*00a0*/  SGXT R0, R0, 0x1 ;  /* 0x000000010000781a */ /* 0x000fe40000000200 */
[-C--:B------:R-:W-:Y:S02]  /*00b0*/  LEA.HI R38, R38, R31.reuse, RZ, 0x4 ;  /* 0x0000001f26267211 */ /* 0x080fe400078f20ff */
[----:B------:R-:W-:Y:S02]  /*00c0*/  LEA.HI R2, R0, R31, RZ, 0x6 ;  /* 0x0000001f00027211 */ /* 0x000fe400078f30ff */
[----:B------:R-:W-:Y:S02]  /*00d0*/  LOP3.LUT R0, R38, 0xfffffff0, RZ, 0xc0, !PT ;  /* 0xfffffff026007812 */ /* 0x000fe400078ec0ff */
[----:B------:R-:W-:-:S03]  /*00e0*/  SHF.R.S32.HI R3, RZ, 0x6, R2 ;  /* 0x00000006ff037819 */ /* 0x000fc60000011402 */
[----:B------:R-:W-:-:S04]  /*00f0*/  IMAD.IADD R0, R31, 0x1, -R0 ;  /* 0x000000011f007824 */ /* 0x000fc800078e0a00 */
[----:B------:R-:W-:Y:S02]  /*0100*/  IMAD R7, R3, 0x20, R0 ;  /* 0x0000002003077824 */ /* 0x000fe400078e0200 */
[----:B------:R-:W1:Y:S02]  /*0110*/  LDC.64 R2, c[0x0][0x240] ;  /* 0x00009000ff027b82 */ /* 0x000e640000000a00 */
[----:B--2---:R-:W-:-:S05]  /*0120*/  IMAD.WIDE R4, R7, 0x4, R4 ;  /* 0x0000000407047825 */ /* 0x004fca00078e0204 */
[----:B------:R-:W2:Y:S04]  /*0130*/  LDG.E.EL.64 R16, desc[UR4][R4.64+0x40] ;  /* 0x0000400404107981 */ /* 0x000ea8000c2e1b00 */
[----:B------:R3:W4:Y:S01]  /*0140*/  LDG.E.EL.64 R14, desc[UR4][R4.64] ;  /* 0x00000004040e7981 */ /* 0x000722000c2e1b00 */
[----:B------:R-:W-:Y:S02]  /*0150*/  IMAD.MOV.U32 R42, RZ, RZ, 0x3eaaaaab ;  /* 0x3eaaaaabff2a7424 */ /* 0x000fe400078e00ff */
[----:B------:R-:W-:Y:S02]  /*0160*/  IMAD.MOV.U32 R65, RZ, RZ, 0x40000000 ;  /* 0x40000000ff417424 */ /* 0x000fe400078e00ff */
[----:B-1----:R-:W-:-:S05]  /*0170*/  IMAD.WIDE R2, R7, 0x4, R2 ;  /* 0x0000000407027825 */ /* 0x002fca00078e0202 */
[----:B------:R-:W5:Y:S04]  /*0180*/  LDG.E.EL.64 R28, desc[UR4][R2.64+0x40] ;  /* 0x00004004021c7981 */ /* 0x000f68000c2e1b00 */
[----:B------:R1:W5:Y:S01]  /*0190*/  LDG.E.EL.64 R26, desc[UR4][R2.64] ;  /* 0x00000004021a7981 */ /* 0x000362000c2e1b00 */
[----:B--2---:R-:W-:Y:S01]  /*01a0*/  FADD R7, R16, R16 ;  /* 0x0000001010077221 */ /* 0x004fe20000000000 */
[----:B---3--:R-:W-:-:S03]  /*01b0*/  FADD R5, R17, R17 ;  /* 0x0000001111057221 */ /* 0x008fc60000000000 */
[-C--:B------:R-:W-:Y:S01]  /*01c0*/  FFMA R0, R7, R42.reuse, -1 ;  /* 0xbf80000007007423 */ /* 0x080fe2000000002a */
[----:B------:R-:W-:Y:S01]  /*01d0*/  FFMA R32, R5, R42, -1 ;  /* 0xbf80000005207423 */ /* 0x000fe2000000002a */
[-C--:B----4-:R-:W-:Y:S01]  /*01e0*/  FFMA R30, R14, R65.reuse, 1.5 ;  /* 0x3fc000000e1e7423 */ /* 0x090fe20000000041 */
[-C--:B------:R-:W-:Y:S01]  /*01f0*/  FFMA R33, R15, R65.reuse, 1.5 ;  /* 0x3fc000000f217423 */ /* 0x080fe20000000041 */
[-C--:B------:R-:W-:Y:S01]  /*0200*/  FFMA R17, R0, R65.reuse, 1.5 ;  /* 0x3fc0000000117423 */ /* 0x080fe20000000041 */
[----:B------:R-:W-:Y:S01]  /*0210*/  FFMA R32, R32, R65, 1.5 ;  /* 0x3fc0000020207423 */ /* 0x000fe20000000041 */
[----:B------:R-:W2:Y:S08]  /*0220*/  FRND.FTZ.FLOOR R9, R30 ;  /* 0x0000001e00097307 */ /* 0x000eb00000215000 */
[----:B------:R-:W3:Y:S01]  /*0230*/  FRND.FTZ.FLOOR R39, R17 ;  /* 0x0000001100277307 */ /* 0x000ee20000215000 */
[----:B--2---:R-:W-:-:S07]  /*0240*/  FADD R44, R9, 1 ;  /* 0x3f800000092c7421 */ /* 0x004fce0000000000 */
[----:B------:R-:W2:Y:S01]  /*0250*/  FRND.FTZ.FLOOR R35, R32 ;  /* 0x0000002000237307 */ /* 0x000ea20000215000 */
[----:B---3--:R-:W-:-:S07]  /*0260*/  FSETP.GEU.AND P0, PT, R39, 4, PT ;  /* 0x408000002700780b */ /* 0x008fce0003f0e000 */
[----:B------:R-:W3:Y:S01]  /*0270*/  FRND.FTZ.FLOOR R34, R33 ;  /* 0x0000002100227307 */ /* 0x000ee20000215000 */
[----:B------:R-:W-:Y:S02]  /*0280*/  FSETP.GE.AND P3, PT, R39, RZ, !P0 ;  /* 0x000000ff2700720b */ /* 0x000fe40004766000 */
[----:B--2---:R-:W-:-:S05]  /*0290*/  FSETP.GEU.AND P1, PT, R35, 4, PT ;  /* 0x408000002300780b */ /* 0x004fca0003f2e000 */
[----:B-1----:R-:W1:Y:S01]  /*02a0*/  F2I.FTZ.S64.FLOOR R2, R17 ;  /* 0x0000001100027311 */ /* 0x002e620000215900 */
[C---:B------:R-:W-:Y:S02]  /*02b0*/  FSETP.LT.AND P0, PT, R44.reuse, 4, P3 ;  /* 0x408000002c00780b */ /* 0x040fe40001f01000 */
[----:B------:R-:W-:Y:S02]  /*02c0*/  FSETP.GE.AND P2, PT, R35, RZ, !P1 ;  /* 0x000000ff2300720b */ /* 0x000fe40004f46000 */
[----:B------:R-:W-:Y:S01]  /*02d0*/  FSETP.GE.AND P0, PT, R44, RZ, P0 ;  /* 0x000000ff2c00720b */ /* 0x000fe20000706000 */
[----:B---3--:R-:W-:Y:S02]  /*02e0*/  FADD R43, R34, 1 ;  /* 0x3f800000222b7421 */ /* 0x008fe40000000000 */
[----:B------:R-:W2:Y:S01]  /*02f0*/  F2I.FTZ.S64.FLOOR R18, R32 ;  /* 0x0000002000127311 */ /* 0x000ea20000215900 */
[----:B------:R-:W-:Y:S02]  /*0300*/  P2R R51, PR, RZ, 0x4 ;  /* 0x00000004ff337803 */ /* 0x000fe40000000000 */
[----:B------:R-:W-:-:S02]  /*0310*/  P2R R52, PR, RZ, 0x1 ;  /* 0x00000001ff347803 */ /* 0x000fc40000000000 */
[----:B------:R-:W-:Y:S02]  /*0320*/  FSETP.LT.AND P1, PT, R43, 4, P2 ;  /* 0x408000002b00780b */ /* 0x000fe40001721000 */
[----:B-1----:R-:W-:Y:S02]  /*0330*/  SEL R56, R3, RZ, P0 ;  /* 0x000000ff03387207 */ /* 0x002fe40000000000 */
[----:B------:R-:W-:Y:S02]  /*0340*/  FSETP.GE.AND P2, PT, R43, RZ, P1 ;  /* 0x000000ff2b00720b */ /* 0x000fe40000f46000 */
[----:B------:R-:W-:Y:S02]  /*0350*/  SHF.R.U32.HI R57, RZ, 0x1d, R56 ;  /* 0x0000001dff397819 */ /* 0x000fe40000011638 */
[----:B------:R-:W-:Y:S02]  /*0360*/  SEL R2, R2, RZ, P0 ;  /* 0x000000ff02027207 */ /* 0x000fe40000000000 */
[----:B--2---:R-:W-:-:S02]  /*0370*/  SEL R55, R19, RZ, P2 ;  /* 0x000000ff13377207 */ /* 0x004fc40001000000 */
[----:B------:R-:W-:Y:S02]  /*0380*/  SEL R3, R18, RZ, P2 ;  /* 0x000000ff12037207 */ /* 0x000fe40001000000 */
[----:B------:R-:W-:Y:S02]  /*0390*/  SHF.R.U32.HI R54, RZ, 0x1d, R55 ;  /* 0x0000001dff367819 */ /* 0x000fe40000011637 */
[----:B------:R-:W-:Y:S02]  /*03a0*/  LOP3.LUT R57, R57, 0x4, RZ, 0xc0, !PT ;  /* 0x0000000439397812 */ /* 0x000fe400078ec0ff */
[----:B------:R-:W-:Y:S02]  /*03b0*/  LOP3.LUT R54, R54, 0x4, RZ, 0xc0, !PT ;  /* 0x0000000436367812 */ /* 0x000fe400078ec0ff */
[----:B------:R-:W-:Y:S02]  /*03c0*/  IADD3 R57, P0, R57, R2, RZ ;  /* 0x0000000239397210 */ /* 0x000fe40007f1e0ff */
[----:B------:R-:W-:-:S02]  /*03d0*/  IADD3 R54, P1, R54, R3, RZ ;  /* 0x0000000336367210 */ /* 0x000fc40007f3e0ff */
[----:B------:R-:W-:Y:S01]  /*03e0*/  P2R R50, PR, RZ, 0x8 ;  /* 0x00000008ff327803 */ /* 0x000fe20000000000 */
[----:B------:R-:W-:Y:S01]  /*03f0*/  IMAD.X R56, RZ, RZ, R56, P0 ;  /* 0x000000ffff387224 */ /* 0x000fe200000e0638 */
[----:B------:R-:W-:Y:S01]  /*0400*/  LOP3.LUT R0, R54, R57, RZ, 0xfc, !PT ;  /* 0x0000003936007212 */ /* 0x000fe200078efcff */
[----:B------:R-:W-:Y:S01]  /*0410*/  IMAD.X R55, RZ, RZ, R55, P1 ;  /* 0x000000ffff377224 */ /* 0x000fe200008e0637 */
[----:B------:R-:W-:Y:S02]  /*0420*/  P2R R53, PR, RZ, 0x4 ;  /* 0x00000004ff357803 */ /* 0x000fe40000000000 */
[----:B------:R-:W-:Y:S02]  /*0430*/  ISETP.GE.U32.AND P0, PT, R0, 0x4, PT ;  /* 0x000000040000780c */ /* 0x000fe40003f06070 */
[----:B------:R-:W-:-:S04]  /*0440*/  LOP3.LUT R0, R55, R56, RZ, 0xfc, !PT ;  /* 0x0000003837007212 */ /* 0x000fc800078efcff */
[----:B------:R-:W-:-:S13]  /*0450*/  ISETP.GE.U32.AND.EX P0, PT, R0, RZ, PT, P0 ;  /* 0x000000ff0000720c */ /* 0x000fda0003f06100 */
[----:B------:R-:W-:Y:S05]  /*0460*/  @!P0 BRA `(.L_x_0) ;  /* 0x0000000000408947 */ /* 0x000fea0003800000 */
[----:B------:R-:W-:Y:S01]  /*0470*/  MOV R0, 0x0 ;  /* 0x0000000000007802 */ /* 0x000fe20000000f00 */
[----:B------:R-:W-:Y:S01]  /*0480*/  ULDC.64 UR6, c[0x4][0x120] ;  /* 0x0100480000067ab9 */ /* 0x000fe20000000a00 */
[----:B------:R-:W-:Y:S01]  /*0490*/  ULDC.64 UR8, c[0x4][0x110] ;  /* 0x0100440000087ab9 */ /* 0x000fe20000000a00 */
[----:B------:R-:W-:Y:S01]  /*04a0*/  IMAD.U32 R4, RZ, RZ, UR6 ;  /* 0x00000006ff047e24 */ /* 0x000fe2000f8e00ff */
[----:B------:R1:W2:Y:S01]  /*04b0*/  LDC.64 R2, c[0x4][R0] ;  /* 0x0100000000027b82 */ /* 0x0002a20000000a00 */
[----:B------:R-:W-:Y:S01]  /*04c0*/  IMAD.U32 R5, RZ, RZ, UR7 ;  /* 0x00000007ff057e24 */ /* 0x000fe2000f8e00ff */
[----:B------:R-:W-:Y:S01]  /*04d0*/  ULDC.64 UR6, c[0x4][0x118] ;  /* 0x0100460000067ab9 */ /* 0x000fe20000000a00 */
[----:B-1----:R-:W-:-:S07]  /*04e0*/  IMAD.U32 R10, RZ, RZ, UR8 ;  /* 0x00000008ff0a7e24 */ /* 0x002fce000f8e00ff */
[----:B------:R-:W-:Y:S01]  /*04f0*/  LEPC R20, `(.L_x_0) ;  /* 0x000000007014794e */ /* 0x000fe20000000000 */
[----:B------:R-:W-:Y:S02]  /*0500*/  IMAD.U32 R6, RZ, RZ, UR6 ;  /* 0x00000006ff067e24 */ /* 0x000fe4000f8e00ff */
[----:B------:R-:W-:Y:S02]  /*0510*/  IMAD.U32 R7, RZ, RZ, UR7 ;  /* 0x00000007ff077e24 */ /* 0x000fe4000f8e00ff */
[----:B------:R-:W-:Y:S02]  /*0520*/  IMAD.U32 R11, RZ, RZ, UR9 ;  /* 0x00000009ff0b7e24 */ /* 0x000fe4000f8e00ff */
[----:B------:R-:W-:Y:S02]  /*0530*/  IMAD.MOV.U32 R8, RZ, RZ, 0x7c ;  /* 0x0000007cff087424 */ /* 0x000fe400078e00ff */
[----:B------:R-:W-:Y:S02]  /*0540*/  IMAD.MOV.U32 R12, RZ, RZ, 0x1 ;  /* 0x00000001ff0c7424 */ /* 0x000fe400078e00ff */
[----:B------:R-:W-:-:S07]  /*0550*/  IMAD.MOV.U32 R13, RZ, RZ, RZ ;  /* 0x000000ffff0d7224 */ /* 0x000fce00078e00ff */
[----:B0-2--5:R-:W-:Y:S05]  /*0560*/  CALL.ABS.NOINC R2 ;  /* 0x0000000002007343 */ /* 0x025fea0003c00000 */
.L_x_0:
[----:B------:R-:W1:Y:S01]  /*0570*/  F2I.S64.TRUNC R36, R44 ;  /* 0x0000002c00247311 */ /* 0x000e62000020d900 */
[----:B------:R-:W-:Y:S05]  /*0580*/  WARPSYNC.ALL ;  /* 0x0000000000007948 */ /* 0x000fea0003800000 */
[----:B------:R-:W-:Y:S01]  /*0590*/  BAR.SYNC.DEFER_BLOCKING 0x0 ;  /* 0x0000000000007b1d */ /* 0x000fe20000010000 */
[----:B------:R-:W-:Y:S02]  /*05a0*/  ISETP.NE.AND P5, PT, R52, RZ, PT ;  /* 0x000000ff3400720c */ /* 0x000fe40003fa5270 */
[----:B------:R-:W-:-:S03]  /*05b0*/  ISETP.NE.AND P6, PT, R53, RZ, PT ;  /* 0x000000ff3500720c */ /* 0x000fc60003fc5270 */
[----:B------:R-:W2:Y:S01]  /*05c0*/  F2I.S64.TRUNC R24, R43 ;  /* 0x0000002b00187311 */ /* 0x000ea2000020d900 */
[----:B-1----:R-:W-:Y:S02]  /*05d0*/  SEL R49, R37, RZ, P5 ;  /* 0x000000ff25317207 */ /* 0x002fe40002800000 */
[----:B------:R-:W-:Y:S02]  /*05e0*/  SEL R3, R36, RZ, P5 ;  /* 0x000000ff24037207 */ /* 0x000fe40002800000 */
[----:B------:R-:W-:Y:S02]  /*05f0*/  SHF.R.U32.HI R46, RZ, 0x1d, R49 ;  /* 0x0000001dff2e7819 */ /* 0x000fe40000011631 */
[----:B--2---:R-:W-:Y:S02]  /*0600*/  SEL R48, R25, RZ, P6 ;  /* 0x000000ff19307207 */ /* 0x004fe40003000000 */
[----:B------:R-:W-:Y:S02]  /*0610*/  SEL R0, R24, RZ, P6 ;  /* 0x000000ff18007207 */ /* 0x000fe40003000000 */
[----:B------:R-:W-:-:S02]  /*0620*/  SHF.R.U32.HI R45, RZ, 0x1d, R48 ;  /* 0x0000001dff2d7819 */ /* 0x000fc40000011630 */
[----:B------:R-:W-:Y:S02]  /*0630*/  LOP3.LUT R46, R46, 0x4, RZ, 0xc0, !PT ;  /* 0x000000042e2e7812 */ /* 0x000fe400078ec0ff */
[----:B------:R-:W-:Y:S02]  /*0640*/  LOP3.LUT R45, R45, 0x4, RZ, 0xc0, !PT ;  /* 0x000000042d2d7812 */ /* 0x000fe400078ec0ff */
[----:B------:R-:W-:Y:S02]  /*0650*/  IADD3 R46, P0, R46, R3, RZ ;  /* 0x000000032e2e7210 */ /* 0x000fe40007f1e0ff */
[----:B------:R-:W-:-:S03]  /*0660*/  IADD3 R45, P1, R45, R0, RZ ;  /* 0x000000002d2d7210 */ /* 0x000fc60007f3e0ff */
[----:B------:R-:W-:Y:S01]  /*0670*/  IMAD.X R49, RZ, RZ, R49, P0 ;  /* 0x000000ffff317224 */ /* 0x000fe200000e0631 */
[----:B------:R-:W-:Y:S01]  /*0680*/  LOP3.LUT R0, R45, R46, RZ, 0xfc, !PT ;  /* 0x0000002e2d007212 */ /* 0x000fe200078efcff */
[----:B------:R-:W-:-:S03]  /*0690*/  IMAD.X R48, RZ, RZ, R48, P1 ;  /* 0x000000ffff307224 */ /* 0x000fc600008e0630 */
        /* <DEDUP_REMOVED lines=20> */
.L_x_1:
[----:B------:R-:W1:Y:S01]  /*07e0*/  LDC.64 R22, c[0x0][0x250] ;  /* 0x00009400ff167b82 */ /* 0x000e620000000a00 */
[----:B------:R-:W-:Y:S01]  /*07f0*/  FADD R39, R39, 1 ;  /* 0x3f80000027277421 */ /* 0x000fe20000000000 */
[----:B------:R-:W-:Y:S01]  /*0800*/  SHF.R.S32.HI R47, RZ, 0x4, R38 ;  /* 0x00000004ff2f7819 */ /* 0x000fe20000011426 */
[C---:B------:R-:W-:Y:S01]  /*0810*/  IMAD.SHL.U32 R2, R57.reuse, 0x4, RZ ;  /* 0x0000000439027824 */ /* 0x040fe200078e00ff */
[----:B------:R-:W-:Y:S01]  /*0820*/  SHF.L.U64.HI R5, R57, 0x2, R56 ;  /* 0x0000000239057819 */ /* 0x000fe20000010238 */
[----:B------:R-:W2:Y:S01]  /*0830*/  F2I.S64.TRUNC R40, R39 ;  /* 0x0000002700287311 */ /* 0x000ea2000020d900 */
[----:B------:R-:W-:Y:S05]  /*0840*/  WARPSYNC.ALL ;  /* 0x0000000000007948 */ /* 0x000fea0003800000 */
[----:B------:R-:W-:Y:S01]  /*0850*/  BAR.SYNC.DEFER_BLOCKING 0x0 ;  /* 0x0000000000007b1d */ /* 0x000fe20000010000 */
[----:B------:R-:W-:Y:S01]  /*0860*/  FSETP.GEU.AND P1, PT, R39, 4, PT ;  /* 0x408000002700780b */ /* 0x000fe20003f2e000 */
[----:B------:R-:W-:Y:S01]  /*0870*/  IMAD.SHL.U32 R47, R47, 0x10, RZ ;  /* 0x000000102f2f7824 */ /* 0x000fe200078e00ff */
[C---:B------:R-:W-:Y:S01]  /*0880*/  SHF.L.U64.HI R3, R54.reuse, 0x2, R55 ;  /* 0x0000000236037819 */ /* 0x040fe20000010237 */
[----:B------:R-:W-:Y:S01]  /*0890*/  IMAD.SHL.U32 R0, R54, 0x4, RZ ;  /* 0x0000000436007824 */ /* 0x000fe200078e00ff */
[----:B------:R-:W-:Y:S01]  /*08a0*/  FSETP.GE.AND P1, PT, R39, RZ, !P1 ;  /* 0x000000ff2700720b */ /* 0x000fe20004f26000 */
[----:B------:R-:W-:Y:S01]  /*08b0*/  FADD R35, R35, 1 ;  /* 0x3f80000023237421 */ /* 0x000fe20000000000 */
[----:B------:R-:W-:-:S02]  /*08c0*/  LOP3.LUT R2, R47, R2, R46, 0xfe, !PT ;  /* 0x000000022f027212 */ /* 0x000fc400078efe2e */
[C---:B------:R-:W-:Y:S01]  /*08d0*/  FSETP.LT.AND P0, PT, R9.reuse, 4, P1 ;  /* 0x408000000900780b */ /* 0x040fe20000f01000 */
[----:B------:R3:W4:Y:S01]  /*08e0*/  F2I.S64.TRUNC R38, R35 ;  /* 0x0000002300267311 */ /* 0x000722000020d900 */
[----:B------:R-:W-:Y:S02]  /*08f0*/  SHF.R.S32.HI R46, RZ, 0x1f, R47 ;  /* 0x0000001fff2e7819 */ /* 0x000fe4000001142f */
[----:B------:R-:W-:Y:S02]  /*0900*/  FSETP.GE.AND P2, PT, R9, RZ, P0 ;  /* 0x000000ff0900720b */ /* 0x000fe40000746000 */
[----:B------:R-:W-:Y:S02]  /*0910*/  LOP3.LUT R5, R46, R5, R49, 0xfe, !PT ;  /* 0x000000052e057212 */ /* 0x000fe400078efe31 */
[----:B--2---:R-:W-:Y:S02]  /*0920*/  SEL R59, R41, RZ, P2 ;  /* 0x000000ff293b7207 */ /* 0x004fe40001000000 */
[----:B-1----:R-:W-:-:S02]  /*0930*/  LEA R4, P0, R2, R22, 0x2 ;  /* 0x0000001602047211 */ /* 0x002fc400078010ff */
[----:B------:R-:W-:Y:S02]  /*0940*/  LOP3.LUT R0, R47, R0, R45, 0xfe, !PT ;  /* 0x000000002f007212 */ /* 0x000fe400078efe2d */
[----:B------:R-:W-:Y:S02]  /*0950*/  SHF.R.U32.HI R56, RZ, 0x1d, R59 ;  /* 0x0000001dff387819 */ /* 0x000fe4000001163b */
[----:B------:R-:W-:Y:S02]  /*0960*/  LEA.HI.X R5, R2, R23, R5, 0x2, P0 ;  /* 0x0000001702057211 */ /* 0x000fe400000f1405 */
[----:B------:R-:W-:Y:S02]  /*0970*/  LOP3.LUT R3, R46, R3, R48, 0xfe, !PT ;  /* 0x000000032e037212 */ /* 0x000fe400078efe30 */
[----:B------:R-:W-:Y:S02]  /*0980*/  LEA R2, P0, R0, R22, 0x2 ;  /* 0x0000001600027211 */ /* 0x000fe400078010ff */
[----:B------:R-:W-:-:S02]  /*0990*/  SEL R7, R40, RZ, P2 ;  /* 0x000000ff28077207 */ /* 0x000fc40001000000 */
[----:B------:R-:W-:Y:S02]  /*09a0*/  LOP3.LUT R56, R56, 0x4, RZ, 0xc0, !PT ;  /* 0x0000000438387812 */ /* 0x000fe400078ec0ff */
[----:B------:R-:W-:Y:S02]  /*09b0*/  LEA.HI.X R3, R0, R23, R3, 0x2, P0 ;  /* 0x0000001700037211 */ /* 0x000fe400000f1403 */
[----:B------:R-:W-:Y:S02]  /*09c0*/  IADD3 R56, P0, R56, R7, RZ ;  /* 0x0000000738387210 */ /* 0x000fe40007f1e0ff */
[----:B------:R-:W-:-:S03]  /*09d0*/  P2R R55, PR, RZ, 0x4 ;  /* 0x00000004ff377803 */ /* 0x000fc60000000000 */
[----:B------:R-:W-:Y:S01]  /*09e0*/  IMAD.X R59, RZ, RZ, R59, P0 ;  /* 0x000000ffff3b7224 */ /* 0x000fe200000e063b */
[----:B------:R-:W-:-:S04]  /*09f0*/  FSETP.GEU.AND P0, PT, R35, 4, PT ;  /* 0x408000002300780b */ /* 0x000fc80003f0e000 */
[----:B------:R-:W-:Y:S02]  /*0a00*/  FSETP.GE.AND P0, PT, R35, RZ, !P0 ;  /* 0x000000ff2300720b */ /* 0x000fe40004706000 */
[----:B---3--:R1:W5:Y:S02]  /*0a10*/  LDG.E.EL R35, desc[UR4][R4.64] ;  /* 0x0000000404237981 */ /* 0x008364000c2e1900 */
[----:B------:R-:W-:-:S04]  /*0a20*/  FSETP.LT.AND P2, PT, R34, 4, P0 ;  /* 0x408000002200780b */ /* 0x000fc80000741000 */
[----:B------:R-:W-:-:S04]  /*0a30*/  FSETP.GE.AND P3, PT, R34, RZ, P2 ;  /* 0x000000ff2200720b */ /* 0x000fc80001766000 */
[----:B----4-:R-:W-:Y:S02]  /*0a40*/  SEL R48, R39, RZ, P3 ;  /* 0x000000ff27307207 */ /* 0x010fe40001800000 */
[----:B------:R-:W-:Y:S02]  /*0a50*/  SEL R0, R38, RZ, P3 ;  /* 0x000000ff26007207 */ /* 0x000fe40001800000 */
[----:B------:R-:W-:Y:S02]  /*0a60*/  SHF.R.U32.HI R45, RZ, 0x1d, R48 ;  /* 0x0000001dff2d7819 */ /* 0x000fe40000011630 */
[----:B------:R-:W-:Y:S02]  /*0a70*/  P2R R54, PR, RZ, 0x8 ;  /* 0x00000008ff367803 */ /* 0x000fe40000000000 */
[----:B------:R-:W-:-:S04]  /*0a80*/  LOP3.LUT R45, R45, 0x4, RZ, 0xc0, !PT ;  /* 0x000000042d2d7812 */ /* 0x000fc800078ec0ff */
[----:B------:R-:W-:Y:S02]  /*0a90*/  IADD3 R45, P2, R45, R0, RZ ;  /* 0x000000002d2d7210 */ /* 0x000fe40007f5e0ff */
[----:B------:R1:W5:Y:S02]  /*0aa0*/  LDG.E.EL R0, desc[UR4][R2.64] ;  /* 0x0000000402007981 */ /* 0x000364000c2e1900 */
[----:B------:R-:W-:Y:S01]  /*0ab0*/  LOP3.LUT R6, R45, R56, RZ, 0xfc, !PT ;  /* 0x000000382d067212 */ /* 0x000fe200078efcff */
[----:B------:R-:W-:-:S03]  /*0ac0*/  IMAD.X R48, RZ, RZ, R48, P2 ;  /* 0x000000ffff307224 */ /* 0x000fc600010e0630 */
[----:B------:R-:W-:Y:S02]  /*0ad0*/  ISETP.GE.U32.AND P2, PT, R6, 0x4, PT ;  /* 0x000000040600780c */ /* 0x000fe40003f46070 */
[----:B------:R-:W-:-:S04]  /*0ae0*/  LOP3.LUT R7, R48, R59, RZ, 0xfc, !PT ;  /* 0x0000003b30077212 */ /* 0x000fc800078efcff */
[----:B------:R-:W-:-:S13]  /*0af0*/  ISETP.GE.U32.AND.EX P2, PT, R7, RZ, PT, P2 ;  /* 0x000000ff0700720c */ /* 0x000fda0003f46120 */
[----:B-1----:R-:W-:Y:S05]  /*0b00*/  @!P2 BRA `(.L_x_2) ;  /* 0x000000000040a947 */ /* 0x002fea0003800000 */
[----:B------:R-:W-:Y:S01]  /*0b10*/  MOV R2, 0x0 ;  /* 0x0000000000027802 */ /* 0x000fe20000000f00 */
[----:B------:R-:W-:Y:S01]  /*0b20*/  ULDC.64 UR6, c[0x4][0xf0] ;  /* 0x01003c0000067ab9 */ /* 0x000fe20000000a00 */
[----:B------:R-:W-:Y:S01]  /*0b30*/  ULDC.64 UR8, c[0x4][0xe0] ;  /* 0x0100380000087ab9 */ /* 0x000fe20000000a00 */
[----:B------:R-:W-:-:S07]  /*0b40*/  IMAD.U32 R4, RZ, RZ, UR6 ;  /* 0x00000006ff047e24 */ /* 0x000fce000f8e00ff */
[----:B------:R-:W-:Y:S01]  /*0b50*/  LEPC R20, `(.L_x_2) ;  /* 0x00000000b014794e */ /* 0x000fe20000000000 */
[----:B------:R-:W-:Y:S01]  /*0b60*/  IMAD.U32 R5, RZ, RZ, UR7 ;  /* 0x00000007ff057e24 */ /* 0x000fe2000f8e00ff */
[----:B------:R-:W1:Y:S01]  /*0b70*/  LDC.64 R2, c[0x4][R2] ;  /* 0x0100000002027b82 */ /* 0x000e620000000a00 */
[----:B------:R-:W-:Y:S01]  /*0b80*/  ULDC.64 UR6, c[0x4][0xe8] ;  /* 0x01003a0000067ab9 */ /* 0x000fe20000000a00 */
[----:B------:R-:W-:Y:S02]  /*0b90*/  IMAD.U32 R10, RZ, RZ, UR8 ;  /* 0x00000008ff0a7e24 */ /* 0x000fe4000f8e00ff */
[----:B------:R-:W-:Y:S02]  /*0ba0*/  IMAD.U32 R6, RZ, RZ, UR6 ;  /* 0x00000006ff067e24 */ /* 0x000fe4000f8e00ff */
[----:B------:R-:W-:Y:S02]  /*0bb0*/  IMAD.U32 R7, RZ, RZ, UR7 ;  /* 0x00000007ff077e24 */ /* 0x000fe4000f8e00ff */
[----:B------:R-:W-:-:S02]  /*0bc0*/  IMAD.U32 R11, RZ, RZ, UR9 ;  /* 0x00000009ff0b7e24 */ /* 0x000fc4000f8e00ff */
[----:B------:R-:W-:Y:S02]  /*0bd0*/  IMAD.MOV.U32 R8, RZ, RZ, 0x8d ;  /* 0x0000008dff087424 */ /* 0x000fe400078e00ff */
[----:B------:R-:W-:Y:S02]  /*0be0*/  IMAD.MOV.U32 R12, RZ, RZ, 0x1 ;  /* 0x00000001ff0c7424 */ /* 0x000fe400078e00ff */
[----:B------:R-:W-:-:S07]  /*0bf0*/  IMAD.MOV.U32 R13, RZ, RZ, RZ ;  /* 0x000000ffff0d7224 */ /* 0x000fce00078e00ff */
[----:B01---5:R-:W-:Y:S05]  /*0c00*/  CALL.ABS.NOINC R2 ;  /* 0x0000000002007343 */ /* 0x023fea0003c00000 */
.L_x_2:
[----:B------:R-:W1:Y:S01]  /*0c10*/  F2I.FTZ.S64.FLOOR R2, R30 ;  /* 0x0000001e00027311 */ /* 0x000e620000215900 */
[----:B------:R-:W-:Y:S05]  /*0c20*/  WARPSYNC.ALL ;  /* 0x0000000000007948 */ /* 0x000fea0003800000 */
[----:B------:R-:W-:Y:S01]  /*0c30*/  BAR.SYNC.DEFER_BLOCKING 0x0 ;  /* 0x0000000000007b1d */ /* 0x000fe20000010000 */
[----:B------:R-:W-:Y:S02]  /*0c40*/  ISETP.NE.AND P5, PT, R55, RZ, PT ;  /* 0x000000ff3700720c */ /* 0x000fe40003fa5270 */
[----:B------:R-:W-:Y:S02]  /*0c50*/  ISETP.NE.AND P6, PT, R54, RZ, PT ;  /* 0x000000ff3600720c */ /* 0x000fe40003fc5270 */
[----:B-1----:R-:W-:-:S02]  /*0c60*/  SEL R60, R3, RZ, P5 ;  /* 0x000000ff033c7207 */ /* 0x002fc40002800000 */
[----:B------:R-:W-:Y:S02]  /*0c70*/  SEL R3, R2, RZ, P5 ;  /* 0x000000ff02037207 */ /* 0x000fe40002800000 */
[----:B------:R-:W-:-:S04]  /*0c80*/  SHF.R.U32.HI R58, RZ, 0x1d, R60 ;  /* 0x0000001dff3a7819 */ /* 0x000fc8000001163c */
[----:B------:R-:W-:-:S04]  /*0c90*/  LOP3.LUT R58, R58, 0x4, RZ, 0xc0, !PT ;  /* 0x000000043a3a7812 */ /* 0x000fc800078ec0ff */
[----:B------:R-:W-:Y:S02]  /*0ca0*/  IADD3 R58, P2, R58, R3, RZ ;  /* 0x000000033a3a7210 */ /* 0x000fe40007f5e0ff */
[----:B------:R-:W1:Y:S03]  /*0cb0*/  F2I.FTZ.S64.FLOOR R2, R33 ;  /* 0x0000002100027311 */ /* 0x000e660000215900 */
[----:B------:R-:W-:Y:S01]  /*0cc0*/  IMAD.X R60, RZ, RZ, R60, P2 ;  /* 0x000000ffff3c7224 */ /* 0x000fe200010e063c */
[----:B-1----:R-:W-:Y:S02]  /*0cd0*/  SEL R57, R3, RZ, P6 ;  /* 0x000000ff03397207 */ /* 0x002fe40003000000 */
[----:B------:R-:W-:Y:S02]  /*0ce0*/  SEL R2, R2, RZ, P6 ;  /* 0x000000ff02027207 */ /* 0x000fe40003000000 */
[----:B------:R-:W-:-:S04]  /*0cf0*/  SHF.R.U32.HI R49, RZ, 0x1d, R57 ;  /* 0x0000001dff317819 */ /* 0x000fc80000011639 */
[----:B------:R-:W-:-:S04]  /*0d00*/  LOP3.LUT R49, R49, 0x4, RZ, 0xc0, !PT ;  /* 0x0000000431317812 */ /* 0x000fc800078ec0ff */
[----:B------:R-:W-:-:S04]  /*0d10*/  IADD3 R49, P2, R49, R2, RZ ;  /* 0x0000000231317210 */ /* 0x000fc80007f5e0ff */
        /* <DEDUP_REMOVED lines=22> */
.L_x_3:
[C---:B------:R-:W-:Y:S01]  /*0e80*/  IMAD.SHL.U32 R2, R56.reuse, 0x4, RZ ;  /* 0x0000000438027824 */ /* 0x040fe200078e00ff */
[----:B------:R-:W-:Y:S01]  /*0e90*/  SHF.L.U64.HI R5, R56, 0x2, R59 ;  /* 0x0000000238057819 */ /* 0x000fe2000001023b */
[----:B------:R-:W-:Y:S05]  /*0ea0*/  WARPSYNC.ALL ;  /* 0x0000000000007948 */ /* 0x000fea0003800000 */
[----:B------:R-:W-:Y:S01]  /*0eb0*/  BAR.SYNC.DEFER_BLOCKING 0x0 ;  /* 0x0000000000007b1d */ /* 0x000fe20000010000 */
[----:B------:R-:W-:Y:S02]  /*0ec0*/  FSETP.LT.AND P1, PT, R44, 4, P1 ;  /* 0x408000002c00780b */ /* 0x000fe40000f21000 */
[----:B------:R-:W-:-:S02]  /*0ed0*/  LOP3.LUT R3, R47, R2, R58, 0xfe, !PT ;  /* 0x000000022f037212 */ /* 0x000fc400078efe3a */
[----:B------:R-:W-:Y:S02]  /*0ee0*/  LOP3.LUT R4, R46, R5, R60, 0xfe, !PT ;  /* 0x000000052e047212 */ /* 0x000fe400078efe3c */
[C---:B------:R-:W-:Y:S02]  /*0ef0*/  LEA R2, P2, R3.reuse, R22, 0x2 ;  /* 0x0000001603027211 */ /* 0x040fe400078410ff */
[----:B------:R-:W-:Y:S02]  /*0f00*/  FSETP.GE.AND P3, PT, R44, RZ, P1 ;  /* 0x000000ff2c00720b */ /* 0x000fe40000f66000 */
[----:B------:R-:W-:Y:S01]  /*0f10*/  LEA.HI.X R3, R3, R23, R4, 0x2, P2 ;  /* 0x0000001703037211 */ /* 0x000fe200010f1404 */
[C---:B------:R-:W-:Y:S01]  /*0f20*/  IMAD.SHL.U32 R4, R45.reuse, 0x4, RZ ;  /* 0x000000042d047824 */ /* 0x040fe200078e00ff */
[----:B------:R-:W-:Y:S02]  /*0f30*/  SHF.L.U64.HI R45, R45, 0x2, R48 ;  /* 0x000000022d2d7819 */ /* 0x000fe40000010230 */
[----:B------:R-:W-:-:S02]  /*0f40*/  FSETP.LT.AND P0, PT, R43, 4, P0 ;  /* 0x408000002b00780b */ /* 0x000fc40000701000 */
[----:B------:R-:W-:Y:S02]  /*0f50*/  LOP3.LUT R5, R47, R4, R49, 0xfe, !PT ;  /* 0x000000042f057212 */ /* 0x000fe400078efe31 */
[----:B------:R-:W-:Y:S02]  /*0f60*/  LOP3.LUT R6, R46, R45, R57, 0xfe, !PT ;  /* 0x0000002d2e067212 */ /* 0x000fe400078efe39 */
[C---:B------:R-:W-:Y:S02]  /*0f70*/  LEA R4, P2, R5.reuse, R22, 0x2 ;  /* 0x0000001605047211 */ /* 0x040fe400078410ff */
[----:B------:R-:W-:Y:S01]  /*0f80*/  SEL R40, R40, RZ, P3 ;  /* 0x000000ff28287207 */ /* 0x000fe20001800000 */
[----:B------:R1:W5:Y:S01]  /*0f90*/  LDG.E.EL R49, desc[UR4][R2.64] ;  /* 0x0000000402317981 */ /* 0x000362000c2e1900 */
[----:B------:R-:W-:Y:S02]  /*0fa0*/  LEA.HI.X R5, R5, R23, R6, 0x2, P2 ;  /* 0x0000001705057211 */ /* 0x000fe400010f1406 */
[----:B------:R-:W-:-:S02]  /*0fb0*/  SEL R6, R41, RZ, P3 ;  /* 0x000000ff29067207 */ /* 0x000fc40001800000 */
[----:B------:R-:W-:Y:S01]  /*0fc0*/  FSETP.GE.AND P2, PT, R43, RZ, P0 ;  /* 0x000000ff2b00720b */ /* 0x000fe20000746000 */
[----:B------:R1:W5:Y:S01]  /*0fd0*/  LDG.E.EL R48, desc[UR4][R4.64] ;  /* 0x0000000404307981 */ /* 0x000362000c2e1900 */
[----:B------:R-:W-:Y:S02]  /*0fe0*/  SHF.R.U32.HI R41, RZ, 0x1d, R6 ;  /* 0x0000001dff297819 */ /* 0x000fe40000011606 */
[----:B------:R-:W-:Y:S02]  /*0ff0*/  SEL R7, R39, RZ, P2 ;  /* 0x000000ff27077207 */ /* 0x000fe40001000000 */
[----:B------:R-:W-:Y:S02]  /*1000*/  LOP3.LUT R41, R41, 0x4, RZ, 0xc0, !PT ;  /* 0x0000000429297812 */ /* 0x000fe400078ec0ff */
[----:B------:R-:W-:Y:S02]  /*1010*/  SEL R39, R38, RZ, P2 ;  /* 0x000000ff26277207 */ /* 0x000fe40001000000 */
[----:B------:R-:W-:-:S02]  /*1020*/  IADD3 R41, P1, R41, R40, RZ ;  /* 0x0000002829297210 */ /* 0x000fc40007f3e0ff */
[----:B------:R-:W-:Y:S02]  /*1030*/  P2R R61, PR, RZ, 0x8 ;  /* 0x00000008ff3d7803 */ /* 0x000fe40000000000 */
[----:B------:R-:W-:Y:S01]  /*1040*/  P2R R60, PR, RZ, 0x4 ;  /* 0x00000004ff3c7803 */ /* 0x000fe20000000000 */
[----:B------:R-:W-:Y:S01]  /*1050*/  IMAD.X R40, RZ, RZ, R6, P1 ;  /* 0x000000ffff287224 */ /* 0x000fe200008e0606 */
        /* <DEDUP_REMOVED lines=25> */
.L_x_4:
[----:B------:R-:W-:Y:S05]  /*11f0*/  WARPSYNC.ALL ;  /* 0x0000000000007948 */ /* 0x000fea0003800000 */
[----:B------:R-:W-:Y:S01]  /*1200*/  BAR.SYNC.DEFER_BLOCKING 0x0 ;  /* 0x0000000000007b1d */ /* 0x000fe20000010000 */
[----:B------:R-:W-:Y:S02]  /*1210*/  ISETP.NE.AND P5, PT, R61, RZ, PT ;  /* 0x000000ff3d00720c */ /* 0x000fe40003fa5270 */
[----:B------:R-:W-:Y:S02]  /*1220*/  ISETP.NE.AND P6, PT, R60, RZ, PT ;  /* 0x000000ff3c00720c */ /* 0x000fe40003fc5270 */
[----:B------:R-:W-:-:S02]  /*1230*/  SEL R2, R37, RZ, P5 ;  /* 0x000000ff25027207 */ /* 0x000fc40002800000 */
[----:B------:R-:W-:Y:S02]  /*1240*/  SEL R36, R36, RZ, P5 ;  /* 0x000000ff24247207 */ /* 0x000fe40002800000 */
[----:B------:R-:W-:Y:S02]  /*1250*/  SHF.R.U32.HI R37, RZ, 0x1d, R2 ;  /* 0x0000001dff257819 */ /* 0x000fe40000011602 */
[----:B------:R-:W-:Y:S02]  /*1260*/  SEL R3, R25, RZ, P6 ;  /* 0x000000ff19037207 */ /* 0x000fe40003000000 */
[----:B------:R-:W-:Y:S02]  /*1270*/  LOP3.LUT R37, R37, 0x4, RZ, 0xc0, !PT ;  /* 0x0000000425257812 */ /* 0x000fe400078ec0ff */
[----:B------:R-:W-:Y:S02]  /*1280*/  SEL R25, R24, RZ, P6 ;  /* 0x000000ff18197207 */ /* 0x000fe40003000000 */
[----:B------:R-:W-:-:S05]  /*1290*/  IADD3 R37, P0, R37, R36, RZ ;  /* 0x0000002425257210 */ /* 0x000fca0007f1e0ff */
        /* <DEDUP_REMOVED lines=26> */
.L_x_5:
[C---:B------:R-:W-:Y:S01]  /*1440*/  IMAD.SHL.U32 R2, R41.reuse, 0x4, RZ ;  /* 0x0000000429027824 */ /* 0x040fe200078e00ff */
[----:B------:R-:W-:Y:S01]  /*1450*/  SHF.L.U64.HI R3, R41, 0x2, R40 ;  /* 0x0000000229037819 */ /* 0x000fe20000010228 */
[----:B------:R-:W-:Y:S05]  /*1460*/  WARPSYNC.ALL ;  /* 0x0000000000007948 */ /* 0x000fea0003800000 */
[----:B------:R-:W-:Y:S01]  /*1470*/  BAR.SYNC.DEFER_BLOCKING 0x0 ;  /* 0x0000000000007b1d */ /* 0x000fe20000010000 */
[----:B------:R-:W-:Y:S01]  /*1480*/  SHF.L.U64.HI R7, R38, 0x2, R39 ;  /* 0x0000000226077819 */ /* 0x000fe20000010227 */
[-C--:B-----5:R-:W-:Y:S01]  /*1490*/  FFMA R62, R26, R65.reuse, 1.5 ;  /* 0x3fc000001a3e7423 */ /* 0x0a0fe20000000041 */
[----:B------:R-:W-:Y:S01]  /*14a0*/  LOP3.LUT R2, R47, R2, R37, 0xfe, !PT ;  /* 0x000000022f027212 */ /* 0x000fe200078efe25 */
[----:B------:R-:W-:Y:S01]  /*14b0*/  FADD R29, R29, R29 ;  /* 0x0000001d1d1d7221 */ /* 0x000fe20000000000 */
[----:B------:R-:W-:Y:S01]  /*14c0*/  LOP3.LUT R3, R46, R3, R36, 0xfe, !PT ;  /* 0x000000032e037212 */ /* 0x000fe200078efe24 */
[----:B------:R-:W1:Y:S01]  /*14d0*/  FRND.FTZ.FLOOR R59, R62 ;  /* 0x0000003e003b7307 */ /* 0x000e620000215000 */
[----:B------:R-:W-:Y:S01]  /*14e0*/  LEA R4, P0, R2, R22, 0x2 ;  /* 0x0000001602047211 */ /* 0x000fe200078010ff */
[----:B------:R-:W-:Y:S01]  /*14f0*/  FFMA R63, R27, R65, 1.5 ;  /* 0x3fc000001b3f7423 */ /* 0x000fe20000000041 */
[----:B------:R-:W-:Y:S01]  /*1500*/  LOP3.LUT R6, R46, R7, R25, 0xfe, !PT ;  /* 0x000000072e067212 */ /* 0x000fe200078efe19 */
[----:B------:R-:W-:Y:S01]  /*1510*/  FADD R7, R28, R28 ;  /* 0x0000001c1c077221 */ /* 0x000fe20000000000 */
[----:B------:R-:W-:Y:S01]  /*1520*/  LEA.HI.X R5, R2, R23, R3, 0x2, P0 ;  /* 0x0000001702057211 */ /* 0x000fe200000f1403 */
[----:B------:R-:W-:-:S02]  /*1530*/  IMAD.SHL.U32 R2, R38, 0x4, RZ ;  /* 0x0000000426027824 */ /* 0x000fc400078e00ff */
[-C--:B------:R-:W-:Y:S01]  /*1540*/  FFMA R58, R7, R42.reuse, -1 ;  /* 0xbf800000073a7423 */ /* 0x080fe2000000002a */
[----:B------:R-:W-:Y:S01]  /*1550*/  FFMA R42, R29, R42, -1 ;  /* 0xbf8000001d2a7423 */ /* 0x000fe2000000002a */
[----:B------:R-:W2:Y:S01]  /*1560*/  FRND.FTZ.FLOOR R64, R63 ;  /* 0x0000003f00407307 */ /* 0x000ea20000215000 */
[----:B------:R-:W-:Y:S01]  /*1570*/  LOP3.LUT R3, R47, R2, R24, 0xfe, !PT ;  /* 0x000000022f037212 */ /* 0x000fe200078efe18 */
[-C--:B------:R-:W-:Y:S01]  /*1580*/  FFMA R58, R58, R65.reuse, 1.5 ;  /* 0x3fc000003a3a7423 */ /* 0x080fe20000000041 */
[----:B------:R-:W-:Y:S02]  /*1590*/  FFMA R65, R42, R65, 1.5 ;  /* 0x3fc000002a417423 */ /* 0x000fe40000000041 */
[----:B------:R-:W-:Y:S01]  /*15a0*/  LEA R2, P0, R3, R22, 0x2 ;  /* 0x0000001603027211 */ /* 0x000fe200078010ff */
[----:B-1----:R-:W-:Y:S01]  /*15b0*/  FADD R56, R59, 1 ;  /* 0x3f8000003b387421 */ /* 0x002fe20000000000 */
[----:B------:R1:W5:Y:S02]  /*15c0*/  LDG.E.EL R67, desc[UR4][R4.64] ;  /* 0x0000000404437981 */ /* 0x000364000c2e1900 */
[----:B------:R-:W-:Y:S01]  /*15d0*/  LEA.HI.X R3, R3, R23, R6, 0x2, P0 ;  /* 0x0000001703037211 */ /* 0x000fe200000f1406 */
[----:B------:R-:W3:Y:S04]  /*15e0*/  FRND.FTZ.FLOOR R57, R58 ;  /* 0x0000003a00397307 */ /* 0x000ee80000215000 */
[----:B------:R1:W5:Y:S01]  /*15f0*/  LDG.E.EL R70, desc[UR4][R2.64] ;  /* 0x0000000402467981 */ /* 0x000362000c2e1900 */
[----:B--2---:R-:W-:-:S03]  /*1600*/  FADD R68, R64, 1 ;  /* 0x3f80000040447421 */ /* 0x004fc60000000000 */
[----:B------:R-:W2:Y:S01]  /*1610*/  F2I.FTZ.S64.FLOOR R24, R58 ;  /* 0x0000003a00187311 */ /* 0x000ea20000215900 */
[----:B---3--:R-:W-:-:S07]  /*1620*/  FSETP.GEU.AND P0, PT, R57, 4, PT ;  /* 0x408000003900780b */ /* 0x008fce0003f0e000 */
[----:B------:R-:W3:Y:S01]  /*1630*/  FRND.FTZ.FLOOR R66, R65 ;  /* 0x0000004100427307 */ /* 0x000ee20000215000 */
[----:B------:R-:W-:-:S04]  /*1640*/  FSETP.GE.AND P1, PT, R57, RZ, !P0 ;  /* 0x000000ff3900720b */ /* 0x000fc80004726000 */
[----:B------:R-:W-:-:S03]  /*1650*/  FSETP.LT.AND P0, PT, R56, 4, P1 ;  /* 0x408000003800780b */ /* 0x000fc60000f01000 */
[----:B------:R-:W4:Y:S01]  /*1660*/  F2I.FTZ.S64.FLOOR R26, R65 ;  /* 0x00000041001a7311 */ /* 0x000f220000215900 */
[----:B------:R-:W-:Y:S02]  /*1670*/  P2R R69, PR, RZ, 0x2 ;  /* 0x00000002ff457803 */ /* 0x000fe40000000000 */
[----:B------:R-:W-:-:S04]  /*1680*/  FSETP.GE.AND P0, PT, R56, RZ, P0 ;  /* 0x000000ff3800720b */ /* 0x000fc80000706000 */
[----:B--2---:R-:W-:Y:S02]  /*1690*/  SEL R39, R25, RZ, P0 ;  /* 0x000000ff19277207 */ /* 0x004fe40000000000 */
[----:B------:R-:W-:Y:S02]  /*16a0*/  SEL R7, R24, RZ, P0 ;  /* 0x000000ff18077207 */ /* 0x000fe40000000000 */
[----:B------:R-:W-:-:S04]  /*16b0*/  SHF.R.U32.HI R38, RZ, 0x1d, R39 ;  /* 0x0000001dff267819 */ /* 0x000fc80000011627 */
[----:B------:R-:W-:-:S04]  /*16c0*/  LOP3.LUT R38, R38, 0x4, RZ, 0xc0, !PT ;  /* 0x0000000426267812 */ /* 0x000fc800078ec0ff */
[----:B------:R-:W-:-:S05]  /*16d0*/  IADD3 R38, P1, R38, R7, RZ ;  /* 0x0000000726267210 */ /* 0x000fca0007f3e0ff */
[----:B------:R-:W-:Y:S01]  /*16e0*/  IMAD.X R39, RZ, RZ, R39, P1 ;  /* 0x000000ffff277224 */ /* 0x000fe200008e0627 */
[----:B---3--:R-:W-:-:S04]  /*16f0*/  FSETP.GEU.AND P1, PT, R66, 4, PT ;  /* 0x408000004200780b */ /* 0x008fc80003f2e000 */
[----:B------:R-:W-:-:S04]  /*1700*/  FSETP.GE.AND P2, PT, R66, RZ, !P1 ;  /* 0x000000ff4200720b */ /* 0x000fc80004f46000 */
[C---:B------:R-:W-:Y:S02]  /*1710*/  FSETP.LT.AND P1, PT, R68.reuse, 4, P2 ;  /* 0x408000004400780b */ /* 0x040fe40001721000 */
[----:B------:R-:W-:Y:S02]  /*1720*/  P2R R71, PR, RZ, 0x4 ;  /* 0x00000004ff477803 */ /* 0x000fe40000000000 */
[----:B------:R-:W-:-:S04]  /*1730*/  FSETP.GE.AND P1, PT, R68, RZ, P1 ;  /* 0x000000ff4400720b */ /* 0x000fc80000f26000 */
[----:B----4-:R-:W-:Y:S02]  /*1740*/  SEL R40, R27, RZ, P1 ;  /* 0x000000ff1b287207 */ /* 0x010fe40000800000 */
        /* <DEDUP_REMOVED lines=26> */
.L_x_6:
[----:B------:R-:W1:Y:S01]  /*18f0*/  F2I.S64.TRUNC R28, R56 ;  /* 0x00000038001c7311 */ /* 0x000e62000020d900 */
[----:B------:R-:W-:Y:S05]  /*1900*/  WARPSYNC.ALL ;  /* 0x0000000000007948 */ /* 0x000fea0003800000 */
[----:B------:R-:W-:Y:S06]  /*1910*/  BAR.SYNC.DEFER_BLOCKING 0x0 ;  /* 0x0000000000007b1d */ /* 0x000fec0000010000 */
[----:B------:R-:W2:Y:S01]  /*1920*/  F2I.S64.TRUNC R36, R68 ;  /* 0x0000004400247311 */ /* 0x000ea2000020d900 */
[----:B-1----:R-:W-:-:S02]  /*1930*/  SEL R44, R29, RZ, P0 ;  /* 0x000000ff1d2c7207 */ /* 0x002fc40000000000 */
[----:B------:R-:W-:Y:S02]  /*1940*/  SEL R2, R28, RZ, P0 ;  /* 0x000000ff1c027207 */ /* 0x000fe40000000000 */
[----:B------:R-:W-:Y:S02]  /*1950*/  SHF.R.U32.HI R45, RZ, 0x1d, R44 ;  /* 0x0000001dff2d7819 */ /* 0x000fe4000001162c */
[----:B--2---:R-:W-:Y:S02]  /*1960*/  SEL R43, R37, RZ, P1 ;  /* 0x000000ff252b7207 */ /* 0x004fe40000800000 */
[----:B------:R-:W-:Y:S02]  /*1970*/  LOP3.LUT R45, R45, 0x4, RZ, 0xc0, !PT ;  /* 0x000000042d2d7812 */ /* 0x000fe400078ec0ff */
[----:B------:R-:W-:Y:S02]  /*1980*/  SHF.R.U32.HI R42, RZ, 0x1d, R43 ;  /* 0x0000001dff2a7819 */ /* 0x000fe4000001162b */
[----:B------:R-:W-:-:S02]  /*1990*/  IADD3 R45, P2, R45, R2, RZ ;  /* 0x000000022d2d7210 */ /* 0x000fc40007f5e0ff */
[----:B------:R-:W-:Y:S02]  /*19a0*/  SEL R3, R36, RZ, P1 ;  /* 0x000000ff24037207 */ /* 0x000fe40000800000 */
[----:B------:R-:W-:Y:S01]  /*19b0*/  LOP3.LUT R42, R42, 0x4, RZ, 0xc0, !PT ;  /* 0x000000042a2a7812 */ /* 0x000fe200078ec0ff */
[----:B------:R-:W-:-:S03]  /*19c0*/  IMAD.X R44, RZ, RZ, R44, P2 ;  /* 0x000000ffff2c7224 */ /* 0x000fc600010e062c */
        /* <DEDUP_REMOVED lines=23> */
.L_x_7:
[C---:B------:R-:W-:Y:S01]  /*1b40*/  IMAD.SHL.U32 R2, R38.reuse, 0x4, RZ ;  /* 0x0000000426027824 */ /* 0x040fe200078e00ff */
[----:B------:R-:W-:Y:S01]  /*1b50*/  SHF.L.U64.HI R39, R38, 0x2, R39 ;  /* 0x0000000226277819 */ /* 0x000fe20000010227 */
[----:B------:R-:W-:Y:S05]  /*1b60*/  WARPSYNC.ALL ;  /* 0x0000000000007948 */ /* 0x000fea0003800000 */
[----:B------:R-:W-:Y:S01]  /*1b70*/  BAR.SYNC.DEFER_BLOCKING 0x0 ;  /* 0x0000000000007b1d */ /* 0x000fe20000010000 */
[----:B------:R-:W-:Y:S02]  /*1b80*/  LOP3.LUT R3, R47, R2, R45, 0xfe, !PT ;  /* 0x000000022f037212 */ /* 0x000fe400078efe2d */
[----:B------:R-:W-:-:S02]  /*1b90*/  LOP3.LUT R4, R46, R39, R44, 0xfe, !PT ;  /* 0x000000272e047212 */ /* 0x000fc400078efe2c */
[----:B------:R-:W-:-:S04]  /*1ba0*/  LEA R2, P2, R3, R22, 0x2 ;  /* 0x0000001603027211 */ /* 0x000fc800078410ff */
[----:B------:R-:W-:Y:S01]  /*1bb0*/  LEA.HI.X R3, R3, R23, R4, 0x2, P2 ;  /* 0x0000001703037211 */ /* 0x000fe200010f1404 */
[C---:B------:R-:W-:Y:S01]  /*1bc0*/  IMAD.SHL.U32 R4, R41.reuse, 0x4, RZ ;  /* 0x0000000429047824 */ /* 0x040fe200078e00ff */
[----:B------:R-:W-:-:S04]  /*1bd0*/  SHF.L.U64.HI R41, R41, 0x2, R40 ;  /* 0x0000000229297819 */ /* 0x000fc80000010228 */
[----:B------:R-:W-:Y:S02]  /*1be0*/  LOP3.LUT R5, R47, R4, R42, 0xfe, !PT ;  /* 0x000000042f057212 */ /* 0x000fe400078efe2a */
[----:B------:R-:W-:Y:S02]  /*1bf0*/  LOP3.LUT R6, R46, R41, R43, 0xfe, !PT ;  /* 0x000000292e067212 */ /* 0x000fe400078efe2b */
[C---:B------:R-:W-:Y:S01]  /*1c00*/  LEA R4, P2, R5.reuse, R22, 0x2 ;  /* 0x0000001605047211 */ /* 0x040fe200078410ff */
[----:B------:R1:W5:Y:S03]  /*1c10*/  LDG.E.EL R72, desc[UR4][R2.64] ;  /* 0x0000000402487981 */ /* 0x000366000c2e1900 */
[----:B------:R-:W-:Y:S01]  /*1c20*/  LEA.HI.X R5, R5, R23, R6, 0x2, P2 ;  /* 0x0000001705057211 */ /* 0x000fe200010f1406 */
[----:B------:R-:W-:-:S04]  /*1c30*/  FADD R6, R57, 1 ;  /* 0x3f80000039067421 */ /* 0x000fc80000000000 */
[----:B------:R1:W5:Y:S01]  /*1c40*/  LDG.E.EL R73, desc[UR4][R4.64] ;  /* 0x0000000404497981 */ /* 0x000362000c2e1900 */
[C---:B------:R-:W-:Y:S01]  /*1c50*/  FSETP.GEU.AND P5, PT, R6.reuse, 4, PT ;  /* 0x408000000600780b */ /* 0x040fe20003fae000 */
[----:B------:R2:W3:Y:S03]  /*1c60*/  F2I.S64.TRUNC R42, R6 ;  /* 0x00000006002a7311 */ /* 0x0004e6000020d900 */
[----:B------:R-:W-:-:S04]  /*1c70*/  FSETP.GE.AND P5, PT, R6, RZ, !P5 ;  /* 0x000000ff0600720b */ /* 0x000fc80006fa6000 */
[----:B------:R-:W-:Y:S01]  /*1c80*/  FSETP.LT.AND P2, PT, R59, 4, P5 ;  /* 0x408000003b00780b */ /* 0x000fe20002f41000 */
[----:B--2---:R-:W-:-:S03]  /*1c90*/  FADD R6, R66, 1 ;  /* 0x3f80000042067421 */ /* 0x004fc60000000000 */
[----:B------:R-:W-:Y:S01]  /*1ca0*/  FSETP.GE.AND P2, PT, R59, RZ, P2 ;  /* 0x000000ff3b00720b */ /* 0x000fe20001746000 */
[----:B------:R-:W2:Y:S03]  /*1cb0*/  F2I.S64.TRUNC R44, R6 ;  /* 0x00000006002c7311 */ /* 0x000ea6000020d900 */
[----:B---3--:R-:W-:Y:S02]  /*1cc0*/  SEL R76, R43, RZ, P2 ;  /* 0x000000ff2b4c7207 */ /* 0x008fe40001000000 */
[----:B------:R-:W-:Y:S02]  /*1cd0*/  SEL R8, R42, RZ, P2 ;  /* 0x000000ff2a087207 */ /* 0x000fe40001000000 */
[----:B------:R-:W-:-:S04]  /*1ce0*/  SHF.R.U32.HI R77, RZ, 0x1d, R76 ;  /* 0x0000001dff4d7819 */ /* 0x000fc8000001164c */
[----:B------:R-:W-:-:S04]  /*1cf0*/  LOP3.LUT R77, R77, 0x4, RZ, 0xc0, !PT ;  /* 0x000000044d4d7812 */ /* 0x000fc800078ec0ff */
[----:B------:R-:W-:-:S05]  /*1d00*/  IADD3 R77, P3, R77, R8, RZ ;  /* 0x000000084d4d7210 */ /* 0x000fca0007f7e0ff */
[----:B------:R-:W-:Y:S01]  /*1d10*/  IMAD.X R76, RZ, RZ, R76, P3 ;  /* 0x000000ffff4c7224 */ /* 0x000fe200018e064c */
[----:B------:R-:W-:-:S04]  /*1d20*/  FSETP.GEU.AND P3, PT, R6, 4, PT ;  /* 0x408000000600780b */ /* 0x000fc80003f6e000 */
[----:B------:R-:W-:-:S04]  /*1d30*/  FSETP.GE.AND P6, PT, R6, RZ, !P3 ;  /* 0x000000ff0600720b */ /* 0x000fc80005fc6000 */
[----:B------:R-:W-:-:S04]  /*1d40*/  FSETP.LT.AND P3, PT, R64, 4, P6 ;  /* 0x408000004000780b */ /* 0x000fc80003761000 */
[----:B------:R-:W-:-:S04]  /*1d50*/  FSETP.GE.AND P3, PT, R64, RZ, P3 ;  /* 0x000000ff4000720b */ /* 0x000fc80001f66000 */
[----:B--2---:R-:W-:Y:S02]  /*1d60*/  SEL R75, R45, RZ, P3 ;  /* 0x000000ff2d4b7207 */ /* 0x004fe40001800000 */
        /* <DEDUP_REMOVED lines=26> */
.L_x_8:
[----:B------:R-:W1:Y:S01]  /*1f10*/  F2I.FTZ.S64.FLOOR R38, R62 ;  /* 0x0000003e00267311 */ /* 0x000e620000215900 */
[----:B------:R-:W-:Y:S05]  /*1f20*/  WARPSYNC.ALL ;  /* 0x0000000000007948 */ /* 0x000fea0003800000 */
[----:B------:R-:W-:Y:S06]  /*1f30*/  BAR.SYNC.DEFER_BLOCKING 0x0 ;  /* 0x0000000000007b1d */ /* 0x000fec0000010000 */
[----:B------:R-:W2:Y:S01]  /*1f40*/  F2I.FTZ.S64.FLOOR R40, R63 ;  /* 0x0000003f00287311 */ /* 0x000ea20000215900 */
        /* <DEDUP_REMOVED lines=20> */
[----:B------:R-:W-:Y:S01]  /*2090*/  ULDC.64 UR10, c[0x4][0x38] ;  /* 0x01000e00000a7ab9 */ /* 0x000fe20000000a00 */
[----:B------:R-:W-:-:S07]  /*20a0*/  IMAD.U32 R4, RZ, RZ, UR6 ;  /* 0x00000006ff047e24 */ /* 0x000fce000f8e00ff */
[----:B------:R-:W-:Y:S01]  /*20b0*/  LEPC R20, `(.L_x_9) ;  /* 0x00000000a014794e */ /* 0x000fe20000000000 */
[----:B------:R-:W1:Y:S01]  /*20c0*/  LDC.64 R2, c[0x4][R2] ;  /* 0x0100000002027b82 */ /* 0x000e620000000a00 */
[----:B------:R-:W-:Y:S02]  /*20d0*/  IMAD.U32 R5, RZ, RZ, UR7 ;  /* 0x00000007ff057e24 */ /* 0x000fe4000f8e00ff */
        /* <DEDUP_REMOVED lines=8> */
.L_x_9:
        /* <DEDUP_REMOVED lines=12> */
[----:B------:R-:W-:-:S04]  /*2220*/  LEA R4, P4, R78, R22, 0x2 ;  /* 0x000000164e047211 */ /* 0x000fc800078810ff */
[----:B------:R-:W-:Y:S02]  /*2230*/  LEA.HI.X R5, R78, R23, R79, 0x2, P4 ;  /* 0x000000174e057211 */ /* 0x000fe400020f144f */
[----:B------:R-:W-:-:S04]  /*2240*/  FSETP.LT.AND P4, PT, R56, 4, P5 ;  /* 0x408000003800780b */ /* 0x000fc80002f81000 */
[----:B------:R-:W-:-:S04]  /*2250*/  FSETP.GE.AND P4, PT, R56, RZ, P4 ;  /* 0x000000ff3800720b */ /* 0x000fc80002786000 */
[----:B------:R-:W-:Y:S02]  /*2260*/  SEL R75, R43, RZ, P4 ;  /* 0x000000ff2b4b7207 */ /* 0x000fe40002000000 */
[----:B------:R-:W-:Y:S02]  /*2270*/  SEL R43, R42, RZ, P4 ;  /* 0x000000ff2a2b7207 */ /* 0x000fe40002000000 */
[----:B------:R-:W-:Y:S01]  /*2280*/  SHF.R.U32.HI R74, RZ, 0x1d, R75 ;  /* 0x0000001dff4a7819 */ /* 0x000fe2000001164b */
[----:B------:R1:W5:Y:S03]  /*2290*/  LDG.E.EL R42, desc[UR4][R2.64] ;  /* 0x00000004022a7981 */ /* 0x000366000c2e1900 */
[----:B------:R-:W-:-:S04]  /*22a0*/  LOP3.LUT R74, R74, 0x4, RZ, 0xc0, !PT ;  /* 0x000000044a4a7812 */ /* 0x000fc800078ec0ff */
[----:B------:R-:W-:Y:S02]  /*22b0*/  IADD3 R74, P5, R74, R43, RZ ;  /* 0x0000002b4a4a7210 */ /* 0x000fe40007fbe0ff */
[----:B------:R1:W5:Y:S03]  /*22c0*/  LDG.E.EL R43, desc[UR4][R4.64] ;  /* 0x00000004042b7981 */ /* 0x000366000c2e1900 */
[----:B------:R-:W-:Y:S01]  /*22d0*/  IMAD.X R75, RZ, RZ, R75, P5 ;  /* 0x000000ffff4b7224 */ /* 0x000fe200028e064b */
[----:B------:R-:W-:-:S04]  /*22e0*/  FSETP.LT.AND P5, PT, R68, 4, P6 ;  /* 0x408000004400780b */ /* 0x000fc800037a1000 */
[----:B------:R-:W-:-:S04]  /*22f0*/  FSETP.GE.AND P5, PT, R68, RZ, P5 ;  /* 0x000000ff4400720b */ /* 0x000fc80002fa6000 */
[----:B------:R-:W-:Y:S02]  /*2300*/  SEL R6, R45, RZ, P5 ;  /* 0x000000ff2d067207 */ /* 0x000fe40002800000 */
[----:B------:R-:W-:Y:S02]  /*2310*/  SEL R44, R44, RZ, P5 ;  /* 0x000000ff2c2c7207 */ /* 0x000fe40002800000 */
[----:B------:R-:W-:-:S04]  /*2320*/  SHF.R.U32.HI R45, RZ, 0x1d, R6 ;  /* 0x0000001dff2d7819 */ /* 0x000fc80000011606 */
[----:B------:R-:W-:-:S04]  /*2330*/  LOP3.LUT R45, R45, 0x4, RZ, 0xc0, !PT ;  /* 0x000000042d2d7812 */ /* 0x000fc800078ec0ff */
[----:B------:R-:W-:-:S05]  /*2340*/  IADD3 R45, P6, R45, R44, RZ ;  /* 0x0000002c2d2d7210 */ /* 0x000fca0007fde0ff */
[----:B------:R-:W-:Y:S01]  /*2350*/  IMAD.X R44, RZ, RZ, R6, P6 ;  /* 0x000000ffff2c7224 */ /* 0x000fe200030e0606 */
[----:B------:R-:W-:-:S04]  /*2360*/  LOP3.LUT R6, R74, R45, RZ, 0xfc, !PT ;  /* 0x0000002d4a067212 */ /* 0x000fc800078efcff */
[----:B------:R-:W-:Y:S02]  /*2370*/  LOP3.LUT R7, R75, R44, RZ, 0xfc, !PT ;  /* 0x0000002c4b077212 */ /* 0x000fe400078efcff */
[----:B------:R-:W-:-:S04]  /*2380*/  ISETP.GE.U32.AND P6, PT, R6, 0x4, PT ;  /* 0x000000040600780c */ /* 0x000fc80003fc6070 */
        /* <DEDUP_REMOVED lines=18> */
.L_x_10:
[----:B------:R-:W-:Y:S01]  /*24b0*/  SEL R2, R29, RZ, P4 ;  /* 0x000000ff1d027207 */ /* 0x000fe20002000000 */
[----:B------:R-:W-:Y:S05]  /*24c0*/  WARPSYNC.ALL ;  /* 0x0000000000007948 */ /* 0x000fea0003800000 */
[----:B------:R-:W-:Y:S01]  /*24d0*/  BAR.SYNC.DEFER_BLOCKING 0x0 ;  /* 0x0000000000007b1d */ /* 0x000fe20000010000 */
[----:B------:R-:W-:Y:S02]  /*24e0*/  SEL R29, R28, RZ, P4 ;  /* 0x000000ff1c1d7207 */ /* 0x000fe40002000000 */
[----:B------:R-:W-:Y:S02]  /*24f0*/  SHF.R.U32.HI R76, RZ, 0x1d, R2 ;  /* 0x0000001dff4c7819 */ /* 0x000fe40000011602 */
[----:B------:R-:W-:-:S02]  /*2500*/  SEL R28, R37, RZ, P5 ;  /* 0x000000ff251c7207 */ /* 0x000fc40002800000 */
        /* <DEDUP_REMOVED lines=29> */
.L_x_11:
[----:B------:R-:W1:Y:S01]  /*26e0*/  FRND.FTZ.FLOOR R7, R32 ;  /* 0x0000002000077307 */ /* 0x000e620000215000 */
[----:B------:R-:W-:Y:S02]  /*26f0*/  IMAD.SHL.U32 R4, R45, 0x4, RZ ;  /* 0x000000042d047824 */ /* 0x000fe400078e00ff */
[----:B------:R-:W-:Y:S01]  /*2700*/  FADD R57, R58, -R57 ;  /* 0x800000393a397221 */ /* 0x000fe20000000000 */
[----:B------:R-:W-:Y:S01]  /*2710*/  FADD R56, -R62, R56 ;  /* 0x000000383e387221 */ /* 0x000fe20000000100 */
[----:B------:R-:W-:Y:S02]  /*2720*/  IMAD.SHL.U32 R2, R74, 0x4, RZ ;  /* 0x000000044a027824 */ /* 0x000fe400078e00ff */
[----:B------:R-:W-:Y:S01]  /*2730*/  FADD R5, R33, -R34 ;  /* 0x8000002221057221 */ /* 0x000fe20000000000 */
[----:B------:R-:W-:Y:S01]  /*2740*/  LOP3.LUT R36, R47, R4, R36, 0xfe, !PT ;  /* 0x000000042f247212 */ /* 0x000fe200078efe24 */
[----:B------:R-:W-:Y:S01]  /*2750*/  FMUL R13, R57, R56 ;  /* 0x00000038390d7220 */ /* 0x000fe20000400000 */
[----:B------:R-:W-:Y:S01]  /*2760*/  P2R R6, PR, RZ, 0x2 ;  /* 0x00000002ff067803 */ /* 0x000fe20000000000 */
[----:B------:R-:W-:Y:S01]  /*2770*/  FADD R16, R16, R16 ;  /* 0x0000001010107221 */ /* 0x000fe20000000000 */
[----:B------:R-:W-:Y:S01]  /*2780*/  SHF.L.U64.HI R74, R74, 0x2, R75 ;  /* 0x000000024a4a7819 */ /* 0x000fe2000001024b */
[----:B------:R-:W-:Y:S01]  /*2790*/  FADD R68, -R63, R68 ;  /* 0x000000443f447221 */ /* 0x000fe20000000100 */
[----:B------:R-:W-:Y:S01]  /*27a0*/  LOP3.LUT R76, R47, R2, R76, 0xfe, !PT ;  /* 0x000000022f4c7212 */ /* 0x000fe200078efe4c */
[----:B------:R-:W-:Y:S05]  /*27b0*/  WARPSYNC.ALL ;  /* 0x0000000000007948 */ /* 0x000fea0003800000 */
[----:B------:R-:W-:Y:S01]  /*27c0*/  BAR.SYNC.DEFER_BLOCKING 0x0 ;  /* 0x0000000000007b1d */ /* 0x000fe20000010000 */
[----:B------:R-:W-:Y:S01]  /*27d0*/  ISETP.NE.AND P1, PT, R60, RZ, PT ;  /* 0x000000ff3c00720c */ /* 0x000fe20003f25270 */
[----:B-1----:R-:W-:Y:S01]  /*27e0*/  FADD R4, R32, -R7 ;  /* 0x8000000720047221 */ /* 0x002fe20000000000 */
[----:B------:R-:W-:Y:S01]  /*27f0*/  FSEL R13, R13, RZ, P2 ;  /* 0x000000ff0d0d7208 */ /* 0x000fe20001000000 */
[----:B------:R-:W-:Y:S01]  /*2800*/  FADD R7, R7, 1 ;  /* 0x3f80000007077421 */ /* 0x000fe20000000000 */
[----:B------:R-:W-:Y:S01]  /*2810*/  LOP3.LUT R29, R46, R74, R29, 0xfe, !PT ;  /* 0x0000004a2e1d7212 */ /* 0x000fe200078efe1d */
[----:B------:R-:W-:Y:S01]  /*2820*/  FMUL R21, R5, R4 ;  /* 0x0000000405157220 */ /* 0x000fe20000400000 */
[----:B------:R-:W-:-:S02]  /*2830*/  LEA R2, P2, R76, R22, 0x2 ;  /* 0x000000164c027211 */ /* 0x000fc400078410ff */
[----:B------:R-:W-:Y:S02]  /*2840*/  SHF.L.U64.HI R45, R45, 0x2, R44 ;  /* 0x000000022d2d7819 */ /* 0x000fe4000001022c */
[----:B------:R-:W-:Y:S02]  /*2850*/  FSEL R21, R21, RZ, P1 ;  /* 0x000000ff15157208 */ /* 0x000fe40000800000 */
[----:B------:R-:W-:Y:S01]  /*2860*/  ISETP.NE.AND P1, PT, R6, RZ, PT ;  /* 0x000000ff0600720c */ /* 0x000fe20003f25270 */
[----:B------:R-:W-:Y:S01]  /*2870*/  FADD R6, R34, 1 ;  /* 0x3f80000022067421 */ /* 0x000fe20000000000 */
[----:B------:R-:W-:Y:S02]  /*2880*/  LEA.HI.X R3, R76, R23, R29, 0x2, P2 ;  /* 0x000000174c037211 */ /* 0x000fe400010f141d */
[----:B------:R-:W-:Y:S02]  /*2890*/  P2R R10, PR, RZ, 0x20 ;  /* 0x00000020ff0a7803 */ /* 0x000fe40000000000 */
[----:B------:R-:W-:Y:S01]  /*28a0*/  LOP3.LUT R28, R46, R45, R28, 0xfe, !PT ;  /* 0x0000002d2e1c7212 */ /* 0x000fe200078efe1c */
[----:B------:R-:W-:Y:S01]  /*28b0*/  FADD R45, R30, -R9 ;  /* 0x800000091e2d7221 */ /* 0x000fe20000000000 */
[----:B------:R-:W-:-:S02]  /*28c0*/  LEA R22, P2, R36, R22, 0x2 ;  /* 0x0000001624167211 */ /* 0x000fc400078410ff */
[----:B------:R-:W-:Y:S01]  /*28d0*/  ISETP.NE.AND P5, PT, R53, RZ, PT ;  /* 0x000000ff3500720c */ /* 0x000fe20003fa5270 */
[----:B------:R-:W-:Y:S01]  /*28e0*/  FADD R53, -R33, R6 ;  /* 0x0000000621357221 */ /* 0x000fe20000000100 */
[----:B------:R-:W-:Y:S02]  /*28f0*/  LEA.HI.X R23, R36, R23, R28, 0x2, P2 ;  /* 0x0000001724177211 */ /* 0x000fe400010f141c */
[----:B------:R-:W-:Y:S01]  /*2900*/  ISETP.NE.AND P2, PT, R52, RZ, PT ;  /* 0x000000ff3400720c */ /* 0x000fe20003f45270 */
[----:B------:R-:W-:Y:S01]  /*2910*/  FMUL R29, R4, R53 ;  /* 0x00000035041d7220 */ /* 0x000fe20000400000 */
[----:B------:R-:W1:Y:S01]  /*2920*/  FRND.FTZ.FLOOR R52, R17 ;  /* 0x0000001100347307 */ /* 0x000e620000215000 */
[----:B------:R-:W-:Y:S02]  /*2930*/  P2R R8, PR, RZ, 0x10 ;  /* 0x00000010ff087803 */ /* 0x000fe40000000000 */
[----:B------:R-:W-:Y:S01]  /*2940*/  ISETP.NE.AND P4, PT, R54, RZ, PT ;  /* 0x000000ff3600720c */ /* 0x000fe20003f85270 */
[----:B------:R-:W-:Y:S01]  /*2950*/  FADD R54, -R32, R7 ;  /* 0x0000000720367221 */ /* 0x000fe20000000100 */
[----:B------:R-:W-:Y:S01]  /*2960*/  ISETP.NE.AND P6, PT, R69, RZ, PT ;  /* 0x000000ff4500720c */ /* 0x000fe20003fc5270 */
[----:B------:R-:W-:Y:S01]  /*2970*/  IMAD.MOV.U32 R7, RZ, RZ, 0x3eaaaaab ;  /* 0x3eaaaaabff077424 */ /* 0x000fe200078e00ff */
[----:B------:R-:W-:Y:S01]  /*2980*/  FSEL R29, R29, RZ, P4 ;  /* 0x000000ff1d1d7208 */ /* 0x000fe20002000000 */
[----:B------:R-:W2:Y:S01]  /*2990*/  FRND.FTZ.FLOOR R4, R58 ;  /* 0x0000003a00047307 */ /* 0x000ea20000215000 */
[----:B------:R-:W-:Y:S01]  /*29a0*/  ISETP.NE.AND P4, PT, R8, RZ, PT ;  /* 0x000000ff0800720c */ /* 0x000fe20003f85270 */
[----:B------:R-:W-:Y:S01]  /*29b0*/  FMUL R33, R5, R54 ;  /* 0x0000003605217220 */ /* 0x000fe20000400000 */
[----:B------:R-:W-:-:S02]  /*29c0*/  IMAD.MOV.U32 R32, RZ, RZ, 0x40000000 ;  /* 0x40000000ff207424 */ /* 0x000fc400078e00ff */
[----:B------:R-:W-:Y:S01]  /*29d0*/  FFMA R7, R16, R7, -1 ;  /* 0xbf80000010077423 */ /* 0x000fe20000000007 */
[----:B-1----:R-:W-:-:S03]  /*29e0*/  FADD R8, R52, 1 ;  /* 0x3f80000034087421 */ /* 0x002fc60000000000 */
[-C--:B------:R-:W-:Y:S01]  /*29f0*/  FFMA R7, R7, R32.reuse, 1.5 ;  /* 0x3fc0000007077423 */ /* 0x080fe20000000020 */
[----:B------:R-:W-:Y:S01]  /*2a00*/  FSEL R33, R33, RZ, P5 ;  /* 0x000000ff21217208 */ /* 0x000fe20002800000 */
[----:B------:R-:W-:Y:S01]  /*2a10*/  FADD R8, -R17, R8 ;  /* 0x0000000811087221 */ /* 0x000fe20000000100 */
[----:B------:R-:W-:Y:S01]  /*2a20*/  ISETP.NE.AND P5, PT, R10, RZ, PT ;  /* 0x000000ff0a00720c */ /* 0x000fe20003fa5270 */
[----:B------:R-:W-:Y:S01]  /*2a30*/  FFMA R10, R14, R32, 1.5 ;  /* 0x3fc000000e0a7423 */ /* 0x000fe20000000020 */
[----:B--2---:R-:W-:Y:S01]  /*2a40*/  FADD R5, R4, 1 ;  /* 0x3f80000004057421 */ /* 0x004fe20000000000 */
[----:B------:R-:W-:-:S03]  /*2a50*/  FMUL R12, R45, R8 ;  /* 0x000000082d0c7220 */ /* 0x000fc60000400000 */
[----:B------:R-:W-:Y:S01]  /*2a60*/  FADD R44, -R58, R5 ;  /* 0x000000053a2c7221 */ /* 0x000fe20000000100 */
[----:B------:R-:W-:Y:S01]  /*2a70*/  F2I.FTZ.S64.FLOOR R10, R10 ;  /* 0x0000000a000a7311 */ /* 0x000fe20000215900 */
[----:B------:R-:W-:Y:S02]  /*2a80*/  FSEL R12, R12, RZ, P2 ;  /* 0x000000ff0c0c7208 */ /* 0x000fe40001000000 */
[----:B------:R-:W-:Y:S01]  /*2a90*/  FSETP.LT.AND P2, PT, R59, 4, P6 ;  /* 0x408000003b00780b */ /* 0x000fe20003741000 */
[----:B------:R-:W-:Y:S01]  /*2aa0*/  FMUL R4, R56, R44 ;  /* 0x0000002c38047220 */ /* 0x000fe20000400000 */
[----:B------:R-:W-:Y:S02]  /*2ab0*/  ISETP.NE.AND P6, PT, R51, RZ, PT ;  /* 0x000000ff3300720c */ /* 0x000fe40003fc5270 */
[----:B------:R-:W-:Y:S01]  /*2ac0*/  FSETP.GE.AND P2, PT, R59, RZ, P2 ;  /* 0x000000ff3b00720b */ /* 0x000fe20001746000 */
[----:B------:R-:W1:Y:S03]  /*2ad0*/  FRND.FTZ.FLOOR R5, R65 ;  /* 0x0000004100057307 */ /* 0x000e660000215000 */
[----:B------:R-:W-:-:S02]  /*2ae0*/  SEL R24, R24, RZ, P2 ;  /* 0x000000ff18187207 */ /* 0x000fc40001000000 */
[----:B------:R-:W-:Y:S02]  /*2af0*/  SEL R37, R25, RZ, P2 ;  /* 0x000000ff19257207 */ /* 0x000fe40001000000 */
[----:B------:R-:W-:Y:S02]  /*2b00*/  SEL R20, R38, RZ, P2 ;  /* 0x000000ff26147207 */ /* 0x000fe40001000000 */
[----:B------:R-:W-:Y:S01]  /*2b10*/  SEL R39, R39, RZ, P2 ;  /* 0x000000ff27277207 */ /* 0x000fe20001000000 */
[----:B------:R2:W3:Y:S01]  /*2b20*/  LDG.E.EL R38, desc[UR4][R22.64] ;  /* 0x0000000416267981 */ /* 0x0004e2000c2e1900 */
[----:B------:R-:W-:Y:S02]  /*2b30*/  SEL R4, R4, RZ, P2 ;  /* 0x000000ff04047207 */ /* 0x000fe40001000000 */
[----:B------:R-:W-:Y:S01]  /*2b40*/  ISETP.NE.AND P2, PT, R71, RZ, PT ;  /* 0x000000ff4700720c */ /* 0x000fe20003f45270 */
[----:B-1----:R-:W-:-:S03]  /*2b50*/  FADD R6, R5, 1 ;  /* 0x3f80000005067421 */ /* 0x002fc60000000000 */
[C---:B------:R-:W-:Y:S01]  /*2b60*/  FSETP.LT.AND P2, PT, R64.reuse, 4, P2 ;  /* 0x408000004000780b */ /* 0x040fe20001741000 */
[----:B------:R-:W-:Y:S01]  /*2b70*/  FADD R25, -R65, R6 ;  /* 0x0000000641197221 */ /* 0x000fe20000000100 */
[----:B------:R-:W-:Y:S02]  /*2b80*/  FADD R52, R17, -R52 ;  /* 0x8000003411347221 */ /* 0x000fe40000000000 */
[----:B------:R-:W-:Y:S01]  /*2b90*/  FSETP.GE.AND P2, PT, R64, RZ, P2 ;  /* 0x000000ff4000720b */ /* 0x000fe20001746000 */
[----:B------:R-:W1:Y:S01]  /*2ba0*/  F2I.FTZ.S64.FLOOR R6, R7 ;  /* 0x0000000700067311 */ /* 0x000e620000215900 */
[----:B------:R-:W-:Y:S01]  /*2bb0*/  FMUL R5, R68, R25 ;  /* 0x0000001944057220 */ /* 0x000fe20000400000 */
[----:B------:R-:W-:Y:S01]  /*2bc0*/  FADD R59, R62, -R59 ;  /* 0x8000003b3e3b7221 */ /* 0x000fe20000000000 */
[----:B------:R-:W-:Y:S01]  /*2bd0*/  SEL R46, R26, RZ, P2 ;  /* 0x000000ff1a2e7207 */ /* 0x000fe20001000000 */
[----:B------:R-:W4:Y:S01]  /*2be0*/  LDC.64 R16, c[0x0][0x280] ;  /* 0x0000a000ff107b82 */ /* 0x000f220000000a00 */
[----:B------:R-:W-:-:S02]  /*2bf0*/  SEL R71, R27, RZ, P2 ;  /* 0x000000ff1b477207 */ /* 0x000fc40001000000 */
[----:B------:R-:W-:Y:S02]  /*2c00*/  SEL R36, R40, RZ, P2 ;  /* 0x000000ff28247207 */ /* 0x000fe40001000000 */
[----:B------:R-:W-:Y:S01]  /*2c10*/  SEL R69, R41, RZ, P2 ;  /* 0x000000ff29457207 */ /* 0x000fe20001000000 */
[----:B------:R-:W-:Y:S01]  /*2c20*/  FADD R41, R9, 1 ;  /* 0x3f80000009297421 */ /* 0x000fe20000000000 */
[----:B------:R-:W-:Y:S01]  /*2c30*/  SEL R5, R5, RZ, P2 ;  /* 0x000000ff05057207 */ /* 0x000fe20001000000 */
[----:B--2---:R-:W2:Y:S01]  /*2c40*/  LDC.64 R22, c[0x0][0x210] ;  /* 0x00008400ff167b82 */ /* 0x004ea20000000a00 */
[----:B------:R-:W-:Y:S01]  /*2c50*/  ISETP.NE.AND P2, PT, R50, RZ, PT ;  /* 0x000000ff3200720c */ /* 0x000fe20003f45270 */
[----:B------:R-:W-:-:S03]  /*2c60*/  FADD R41, -R30, R41 ;  /* 0x000000291e297221 */ /* 0x000fc60000000100 */
[----:B------:R-:W-:Y:S01]  /*2c70*/  FSETP.LT.AND P2, PT, R9, 4, P2 ;  /* 0x408000000900780b */ /* 0x000fe20001741000 */
[----:B------:R-:W-:-:S03]  /*2c80*/  FMUL R8, R41, R8 ;  /* 0x0000000829087220 */ /* 0x000fc60000400000 */
[----:B------:R-:W-:-:S04]  /*2c90*/  FSETP.GE.AND P2, PT, R9, RZ, P2 ;  /* 0x000000ff0900720b */ /* 0x000fc80001746000 */
[----:B-1----:R-:W-:Y:S02]  /*2ca0*/  SEL R28, R6, RZ, P2 ;  /* 0x000000ff061c7207 */ /* 0x002fe40001000000 */
[----:B------:R-:W-:Y:S01]  /*2cb0*/  SEL R6, R8, RZ, P2 ;  /* 0x000000ff08067207 */ /* 0x000fe20001000000 */
[----:B------:R-:W-:Y:S01]  /*2cc0*/  FFMA R8, R15, R32, 1.5 ;  /* 0x3fc000000f087423 */ /* 0x000fe20000000020 */
[----:B------:R-:W-:Y:S01]  /*2cd0*/  SEL R26, R10, RZ, P2 ;  /* 0x000000ff0a1a7207 */ /* 0x000fe20001000000 */
[----:B------:R1:W3:Y:S01]  /*2ce0*/  LDG.E.EL R32, desc[UR4][R2.64] ;  /* 0x0000000402207981 */ /* 0x0002e2000c2e1900 */
[----:B------:R-:W-:Y:S01]  /*2cf0*/  SEL R27, R11, RZ, P2 ;  /* 0x000000ff0b1b7207 */ /* 0x000fe20001000000 */
[----:B------:R-:W1:Y:S01]  /*2d00*/  LDC.64 R14, c[0x0][0x268] ;  /* 0x00009a00ff0e7b82 */ /* 0x000e620000000a00 */
[----:B------:R-:W-:Y:S01]  /*2d10*/  SEL R47, R7, RZ, P2 ;  /* 0x000000ff072f7207 */ /* 0x000fe20001000000 */
[----:B------:R-:W4:Y:S01]  /*2d20*/  F2I.FTZ.S64.FLOOR R8, R8 ;  /* 0x0000000800087311 */ /* 0x000f220000215900 */
[C---:B------:R-:W-:Y:S01]  /*2d30*/  FSETP.LT.AND P2, PT, R34.reuse, 4, P6 ;  /* 0x408000002200780b */ /* 0x040fe20003741000 */
[----:B------:R-:W-:Y:S01]  /*2d40*/  FMUL R7, R53, R54 ;  /* 0x0000003635077220 */ /* 0x000fe20000400000 */
[----:B------:R-:W-:Y:S01]  /*2d50*/  FADD R64, R63, -R64 ;  /* 0x800000403f407221 */ /* 0x000fe20000000000 */
[----:B------:R-:W-:Y:S01]  /*2d60*/  FMUL R50, R45, R52 ;  /* 0x000000342d327220 */ /* 0x000fe20000400000 */
[----:B------:R-:W-:Y:S01]  /*2d70*/  FSETP.GE.AND P2, PT, R34, RZ, P2 ;  /* 0x000000ff2200720b */ /* 0x000fe20001746000 */
[----:B------:R-:W1:Y:S01]  /*2d80*/  LDC.64 R10, c[0x0][0x258] ;  /* 0x00009600ff0a7b82 */ /* 0x000e620000000a00 */
[----:B------:R-:W-:-:S02]  /*2d90*/  ISETP.NE.AND P6, PT, R55, RZ, PT ;  /* 0x000000ff3700720c */ /* 0x000fc40003fc5270 */
[----:B------:R-:W-:Y:S02]  /*2da0*/  SEL R34, R18, RZ, P2 ;  /* 0x000000ff12227207 */ /* 0x000fe40001000000 */
[----:B------:R-:W-:Y:S01]  /*2db0*/  SEL R53, R19, RZ, P2 ;  /* 0x000000ff13357207 */ /* 0x000fe20001000000 */
[----:B------:R-:W-:Y:S01]  /*2dc0*/  FMUL R52, R52, R41 ;  /* 0x0000002934347220 */ /* 0x000fe20000400000 */
[----:B------:R-:W-:Y:S01]  /*2dd0*/  FMUL R63, R59, R44 ;  /* 0x0000002c3b3f7220 */ /* 0x000fe20000400000 */
[----:B------:R-:W2:Y:S01]  /*2de0*/  LDC.64 R18, c[0x0][0x270] ;  /* 0x00009c00ff127b82 */ /* 0x000ea20000000a00 */
[----:B----4-:R-:W-:Y:S02]  /*2df0*/  SEL R30, R8, RZ, P2 ;  /* 0x000000ff081e7207 */ /* 0x010fe40001000000 */
[----:B------:R-:W-:Y:S01]  /*2e00*/  SEL R51, R9, RZ, P2 ;  /* 0x000000ff09337207 */ /* 0x000fe20001000000 */
[----:B------:R-:W-:Y:S01]  /*2e10*/  FMUL R62, R59, R57 ;  /* 0x000000393b3e7220 */ /* 0x000fe20000400000 */
[----:B------:R-:W-:-:S02]  /*2e20*/  SEL R7, R7, RZ, P2 ;  /* 0x000000ff07077207 */ /* 0x000fc40001000000 */
[----:B------:R-:W-:Y:S01]  /*2e30*/  ISETP.NE.AND P2, PT, R61, RZ, PT ;  /* 0x000000ff3d00720c */ /* 0x000fe20003f45270 */
[----:B------:R-:W4:Y:S01]  /*2e40*/  LDC.64 R8, c[0x0][0x260] ;  /* 0x00009800ff087b82 */ /* 0x000f220000000a00 */
[----:B01----:R-:W-:-:S07]  /*2e50*/  IMAD.WIDE R44, R31, 0x8, R10 ;  /* 0x000000081f2c7825 */ /* 0x003fce00078e020a */
[----:B------:R-:W0:Y:S01]  /*2e60*/  LDC.64 R2, c[0x0][0x278] ;  /* 0x00009e00ff027b82 */ /* 0x000e220000000a00 */
[----:B------:R-:W-:Y:S02]  /*2e70*/  IMAD.MOV.U32 R10, RZ, RZ, R46 ;  /* 0x000000ffff0a7224 */ /* 0x000fe400078e002e */
[----:B------:R-:W-:-:S05]  /*2e80*/  IMAD.MOV.U32 R11, RZ, RZ, R71 ;  /* 0x000000ffff0b7224 */ /* 0x000fca00078e0047 */
[----:B------:R-:W1:Y:S01]  /*2e90*/  LDC.64 R54, c[0x0][0x220] ;  /* 0x00008800ff367b82 */ /* 0x000e620000000a00 */
[----:B----4-:R-:W-:-:S07]  /*2ea0*/  IMAD.WIDE R40, R31, 0x8, R8 ;  /* 0x000000081f287825 */ /* 0x010fce00078e0208 */
[----:B------:R-:W4:Y:S01]  /*2eb0*/  LDC.64 R56, c[0x0][0x228] ;  /* 0x00008a00ff387b82 */ /* 0x000f220000000a00 */
[----:B------:R-:W-:Y:S02]  /*2ec0*/  IMAD.MOV.U32 R8, RZ, RZ, R24 ;  /* 0x000000ffff087224 */ /* 0x000fe400078e0018 */
[----:B------:R-:W-:-:S05]  /*2ed0*/  IMAD.MOV.U32 R9, RZ, RZ, R37 ;  /* 0x000000ffff097224 */ /* 0x000fca00078e0025 */
[----:B------:R-:W1:Y:S01]  /*2ee0*/  LDC.64 R58, c[0x0][0x230] ;  /* 0x00008c00ff3a7b82 */ /* 0x000e620000000a00 */
[----:B------:R2:W-:Y:S07]  /*2ef0*/  STG.E.128 desc[UR4][R44.64], R8 ;  /* 0x000000082c007986 */ /* 0x0005ee000c101d04 */
[----:B------:R-:W1:Y:S01]  /*2f00*/  LDC.64 R60, c[0x0][0x238] ;  /* 0x00008e00ff3c7b82 */ /* 0x000e620000000a00 */
[----:B------:R-:W-:-:S04]  /*2f10*/  IMAD.WIDE R14, R31, 0x4, R14 ;  /* 0x000000041f0e7825 */ /* 0x000fc800078e020e */
[----:B--2---:R-:W-:-:S03]  /*2f20*/  IMAD.MOV.U32 R10, RZ, RZ, R36 ;  /* 0x000000ffff0a7224 */ /* 0x004fc600078e0024 */
[----:B------:R-:W2:Y:S01]  /*2f30*/  LDC.64 R36, c[0x0][0x218] ;  /* 0x00008600ff247b82 */ /* 0x000ea20000000a00 */
[----:B------:R-:W-:Y:S02]  /*2f40*/  IMAD.MOV.U32 R11, RZ, RZ, R69 ;  /* 0x000000ffff0b7224 */ /* 0x000fe400078e0045 */
[----:B------:R-:W-:Y:S02]  /*2f50*/  IMAD.MOV.U32 R8, RZ, RZ, R20 ;  /* 0x000000ffff087224 */ /* 0x000fe400078e0014 */
[----:B------:R-:W-:Y:S02]  /*2f60*/  IMAD.MOV.U32 R9, RZ, RZ, R39 ;  /* 0x000000ffff097224 */ /* 0x000fe400078e0027 */
[----:B------:R-:W-:-:S03]  /*2f70*/  IMAD.WIDE R18, R31, 0x8, R18 ;  /* 0x000000081f127825 */ /* 0x000fc600078e0212 */
[----:B------:R4:W-:Y:S01]  /*2f80*/  STG.E.128 desc[UR4][R40.64], R8 ;  /* 0x0000000828007986 */ /* 0x0009e2000c101d04 */
[----:B------:R-:W-:Y:S01]  /*2f90*/  FADD R65, R65, -R66 ;  /* 0x8000004241417221 */ /* 0x000fe20000000000 */
[----:B------:R-:W-:Y:S02]  /*2fa0*/  FMUL R25, R64, R25 ;  /* 0x0000001940197220 */ /* 0x000fe40000400000 */
[----:B------:R-:W-:Y:S01]  /*2fb0*/  STG.E.64 desc[UR4][R14.64], R4 ;  /* 0x000000040e007986 */ /* 0x000fe2000c101b04 */
[----:B------:R-:W-:Y:S01]  /*2fc0*/  FMUL R68, R65, R68 ;  /* 0x0000004441447220 */ /* 0x000fe20000400000 */
[----:B0-----:R-:W-:-:S04]  /*2fd0*/  IMAD.WIDE R2, R31, 0x8, R2 ;  /* 0x000000081f027825 */ /* 0x001fc800078e0202 */
[----:B------:R-:W-:Y:S01]  /*2fe0*/  FMUL R65, R64, R65 ;  /* 0x0000004140417220 */ /* 0x000fe20000400000 */
[----:B------:R-:W-:Y:S01]  /*2ff0*/  FSEL R52, R52, RZ, P6 ;  /* 0x000000ff34347208 */ /* 0x000fe20003000000 */
[----:B----4-:R-:W-:Y:S02]  /*3000*/  IMAD.MOV.U32 R10, RZ, RZ, R34 ;  /* 0x000000ffff0a7224 */ /* 0x010fe400078e0022 */
[----:B------:R-:W-:Y:S02]  /*3010*/  IMAD.MOV.U32 R11, RZ, RZ, R53 ;  /* 0x000000ffff0b7224 */ /* 0x000fe400078e0035 */
[----:B------:R-:W-:Y:S02]  /*3020*/  IMAD.MOV.U32 R8, RZ, RZ, R28 ;  /* 0x000000ffff087224 */ /* 0x000fe400078e001c */
[----:B------:R-:W-:Y:S02]  /*3030*/  IMAD.MOV.U32 R9, RZ, RZ, R47 ;  /* 0x000000ffff097224 */ /* 0x000fe400078e002f */
[----:B------:R-:W-:-:S03]  /*3040*/  FMUL R41, R0, R33 ;  /* 0x0000002100297220 */ /* 0x000fc60000400000 */
[----:B------:R0:W-:Y:S01]  /*3050*/  STG.E.128 desc[UR4][R18.64], R8 ;  /* 0x0000000812007986 */ /* 0x0001e2000c101d04 */
[----:B------:R-:W-:Y:S01]  /*3060*/  FSEL R50, R50, RZ, P2 ;  /* 0x000000ff32327208 */ /* 0x000fe20001000000 */
[----:B------:R-:W-:Y:S01]  /*3070*/  IMAD.WIDE R16, R31, 0x4, R16 ;  /* 0x000000041f107825 */ /* 0x000fe200078e0210 */
[----:B------:R-:W-:Y:S02]  /*3080*/  FSEL R63, R63, RZ, P0 ;  /* 0x000000ff3f3f7208 */ /* 0x000fe40000000000 */
[----:B------:R-:W-:Y:S01]  /*3090*/  FSEL R0, R25, RZ, P1 ;  /* 0x000000ff19007208 */ /* 0x000fe20000800000 */
[----:B------:R-:W-:Y:S01]  /*30a0*/  FMUL R40, R35, R12 ;  /* 0x0000000c23287220 */ /* 0x000fe20000400000 */
[----:B------:R-:W-:Y:S01]  /*30b0*/  FSEL R68, R68, RZ, P3 ;  /* 0x000000ff44447208 */ /* 0x000fe20001800000 */
[----:B------:R-:W-:Y:S01]  /*30c0*/  IMAD.WIDE R22, R31, 0x4, R22 ;  /* 0x000000041f167825 */ /* 0x000fe200078e0216 */
[----:B------:R-:W-:-:S03]  /*30d0*/  FSEL R65, R65, RZ, P5 ;  /* 0x000000ff41417208 */ /* 0x000fc60002800000 */
[----:B------:R-:W-:Y:S01]  /*30e0*/  FMUL R29, R48, R29 ;  /* 0x0000001d301d7220 */ /* 0x000fe20000400000 */
[----:B------:R-:W-:Y:S01]  /*30f0*/  FMUL R28, R49, R52 ;  /* 0x00000034311c7220 */ /* 0x000fe20000400000 */
[----:B0-----:R-:W-:Y:S02]  /*3100*/  IMAD.MOV.U32 R10, RZ, RZ, R30 ;  /* 0x000000ffff0a7224 */ /* 0x001fe400078e001e */
[----:B------:R-:W-:Y:S02]  /*3110*/  IMAD.MOV.U32 R11, RZ, RZ, R51 ;  /* 0x000000ffff0b7224 */ /* 0x000fe400078e0033 */
[----:B------:R-:W-:Y:S02]  /*3120*/  IMAD.MOV.U32 R8, RZ, RZ, R26 ;  /* 0x000000ffff087224 */ /* 0x000fe400078e001a */
[----:B------:R-:W-:Y:S02]  /*3130*/  IMAD.MOV.U32 R9, RZ, RZ, R27 ;  /* 0x000000ffff097224 */ /* 0x000fe400078e001b */
[----:B-----5:R-:W-:Y:S01]  /*3140*/  FMUL R21, R70, R21 ;  /* 0x0000001546157220 */ /* 0x020fe20000400000 */
[----:B--2---:R-:W-:-:S02]  /*3150*/  IMAD.WIDE R36, R31, 0x4, R36 ;  /* 0x000000041f247825 */ /* 0x004fc400078e0224 */
[----:B------:R0:W-:Y:S02]  /*3160*/  STG.E.128 desc[UR4][R2.64], R8 ;  /* 0x0000000802007986 */ /* 0x0001e4000c101d04 */
[----:B-1----:R-:W-:-:S04]  /*3170*/  IMAD.WIDE R54, R31, 0x4, R54 ;  /* 0x000000041f367825 */ /* 0x002fc800078e0236 */
[----:B------:R-:W-:Y:S01]  /*3180*/  FMUL R20, R67, R50 ;  /* 0x0000003243147220 */ /* 0x000fe20000400000 */
[----:B------:R-:W-:Y:S01]  /*3190*/  FMUL R72, R72, R63 ;  /* 0x0000003f48487220 */ /* 0x000fe20000400000 */
[----:B------:R-:W-:Y:S01]  /*31a0*/  FMUL R73, R73, R0 ;  /* 0x0000000049497220 */ /* 0x000fe20000400000 */
[----:B------:R-:W-:Y:S01]  /*31b0*/  IMAD.WIDE R56, R31, 0x4, R56 ;  /* 0x000000041f387825 */ /* 0x000fe200078e0238 */
[----:B------:R-:W-:Y:S03]  /*31c0*/  STG.E.64 desc[UR4][R16.64], R6 ;  /* 0x0000000610007986 */ /* 0x000fe6000c101b04 */
[----:B------:R-:W-:Y:S01]  /*31d0*/  FMUL R42, R42, R13 ;  /* 0x0000000d2a2a7220 */ /* 0x000fe20000400000 */
[----:B------:R-:W-:Y:S01]  /*31e0*/  FMUL R43, R43, R68 ;  /* 0x000000442b2b7220 */ /* 0x000fe20000400000 */
[C---:B------:R-:W-:Y:S01]  /*31f0*/  IMAD.WIDE R58, R31.reuse, 0x4, R58 ;  /* 0x000000041f3a7825 */ /* 0x040fe200078e023a */
[----:B------:R-:W-:Y:S03]  /*3200*/  STG.E.64 desc[UR4][R22.64], R40 ;  /* 0x0000002816007986 */ /* 0x000fe6000c101b04 */
[----:B------:R-:W-:Y:S01]  /*3210*/  IMAD.WIDE R60, R31, 0x4, R60 ;  /* 0x000000041f3c7825 */ /* 0x000fe200078e023c */
[----:B0-----:R-:W-:Y:S01]  /*3220*/  FSEL R3, R62, RZ, P4 ;  /* 0x000000ff3e037208 */ /* 0x001fe20002000000 */
[----:B------:R-:W-:Y:S04]  /*3230*/  STG.E.64 desc[UR4][R36.64], R28 ;  /* 0x0000001c24007986 */ /* 0x000fe8000c101b04 */
[----:B------:R-:W-:Y:S04]  /*3240*/  STG.E.64 desc[UR4][R54.64], R20 ;  /* 0x0000001436007986 */ /* 0x000fe8000c101b04 */
[----:B------:R-:W-:Y:S04]  /*3250*/  STG.E.64 desc[UR4][R56.64], R72 ;  /* 0x0000004838007986 */ /* 0x000fe8000c101b04 */
[----:B------:R-:W-:Y:S01]  /*3260*/  STG.E.64 desc[UR4][R58.64], R42 ;  /* 0x0000002a3a007986 */ /* 0x000fe2000c101b04 */
[----:B---3--:R-:W-:Y:S01]  /*3270*/  FMUL R33, R65, R38 ;  /* 0x0000002641217220 */ /* 0x008fe20000400000 */
[----:B------:R-:W-:-:S05]  /*3280*/  FMUL R32, R3, R32 ;  /* 0x0000002003207220 */ /* 0x000fca0000400000 */
[----:B------:R-:W-:Y:S01]  /*3290*/  STG.E.64 desc[UR4][R60.64], R32 ;  /* 0x000000203c007986 */ /* 0x000fe2000c101b04 */
[----:B------:R-:W-:Y:S05]  /*32a0*/  EXIT ;  /* 0x000000000000794d */ /* 0x000fea0003800000 */
.L_x_12:
[----:B------:R-:W-:-:S00]  /*32b0*/  BRA `(.L_x_12) ;  /* 0xfffffffc00fc7947 */ /* 0x000fc0000383ffff */
[----:B------:R-:W-:-:S00]  /*32c0*/  NOP ;  /* 0x0000000000007918 */ /* 0x000fc00000000000 */
        /* <DEDUP_REMOVED lines=11> */
.L_x_13:


//--------------------- .nv.global.init           --------------------------
	.section	.nv.global.init,"aw",@progbits
.nv.global.init:
	.type		assertFunc_11,@object
	.size		assertFunc_11,(assertFunc_3 - assertFunc_11)
assertFunc_11:
        /*0000*/ 	.byte	0x75, 0x6e, 0x6b, 0x6e, 0x6f, 0x77, 0x6e, 0x00
	.type		assertFunc_3,@object
	.size		assertFunc_3,(assertFunc_7 - assertFunc_3)
assertFunc_3:
        /*0008*/ 	.byte	0x75, 0x6e, 0x6b, 0x6e, 0x6f, 0x77, 0x6e, 0x00
	.type		assertFunc_7,@object
	.size		assertFunc_7,(assertFunc_5 - assertFunc_7)
assertFunc_7:
        /*0010*/ 	.byte	0x75, 0x6e, 0x6b, 0x6e, 0x6f, 0x77, 0x6e, 0x00
	.type		assertFunc_5,@object
	.size		assertFunc_5,(assertFunc_1 - assertFunc_5)
assertFunc_5:
        /*0018*/ 	.byte	0x75, 0x6e, 0x6b, 0x6e, 0x6f, 0x77, 0x6e, 0x00
	.type		assertFunc_1,@object
	.size		assertFunc_1,(assertFunc_9 - assertFunc_1)
assertFunc_1:
        /*0020*/ 	.byte	0x75, 0x6e, 0x6b, 0x6e, 0x6f, 0x77, 0x6e, 0x00
	.type		assertFunc_9,@object
	.size		assertFunc_9,(assertFunc_10 - assertFunc_9)
assertFunc_9:
        /*0028*/ 	.byte	0x75, 0x6e, 0x6b, 0x6e, 0x6f, 0x77, 0x6e, 0x00
	.type		assertFunc_10,@object
	.size		assertFunc_10,(assertFunc_2 - assertFunc_10)
assertFunc_10:
        /*0030*/ 	.byte	0x75, 0x6e, 0x6b, 0x6e, 0x6f, 0x77, 0x6e, 0x00
	.type		assertFunc_2,@object
	.size		assertFunc_2,(assertFunc_6 - assertFunc_2)
assertFunc_2:
        /*0038*/ 	.byte	0x75, 0x6e, 0x6b, 0x6e, 0x6f, 0x77, 0x6e, 0x00
	.type		assertFunc_6,@object
	.size		assertFunc_6,(assertFunc_0 - assertFunc_6)
assertFunc_6:
        /*0040*/ 	.byte	0x75, 0x6e, 0x6b, 0x6e, 0x6f, 0x77, 0x6e, 0x00
	.type		assertFunc_0,@object
	.size		assertFunc_0,(assertFunc_8 - assertFunc_0)
assertFunc_0:
        /*0048*/ 	.byte	0x75, 0x6e, 0x6b, 0x6e, 0x6f, 0x77, 0x6e, 0x00
	.type		assertFunc_8,@object
	.size		assertFunc_8,(assertFunc_4 - assertFunc_8)
assertFunc_8:
        /*0050*/ 	.byte	0x75, 0x6e, 0x6b, 0x6e, 0x6f, 0x77, 0x6e, 0x00
	.type		assertFunc_4,@object
	.size		assertFunc_4,(_$_str - assertFunc_4)
assertFunc_4:
        /*0058*/ 	.byte	0x75, 0x6e, 0x6b, 0x6e, 0x6f, 0x77, 0x6e, 0x00
	.type		_$_str,@object
	.size		_$_str,(assertMessage_0 - _$_str)
_$_str:
        /*0060*/ 	.byte	0x5f, 0x5f, 0x43, 0x55, 0x44, 0x41, 0x5f, 0x46, 0x54, 0x5a, 0x00
	.type		assertMessage_0,@object
	.size		assertMessage_0,(assertMessage_1 - assertMessage_0)
assertMessage_0:
        /*006b*/ 	.byte	0x69, 0x6e, 0x64, 0x65, 0x78, 0x20, 0x6f, 0x75, 0x74, 0x20, 0x6f, 0x66, 0x20, 0x62, 0x6f, 0x75
        /*007b*/ 	.byte	0x6e, 0x64, 0x73, 0x3a, 0x20, 0x30, 0x20, 0x3c, 0x3d, 0x20, 0x74, 0x6d, 0x70, 0x39, 0x35, 0x20
        /*008b*/ 	.byte	0x3c, 0x20, 0x34, 0x00
	.type		assertMessage_1,@object
	.size		assertMessage_1,(assertMessage_9 - assertMessage_1)
assertMessage_1:
        /*008f*/ 	.byte	0x69, 0x6e, 0x64, 0x65, 0x78, 0x20, 0x6f, 0x75, 0x74, 0x20, 0x6f, 0x66, 0x20, 0x62, 0x6f, 0x75
        /*009f*/ 	.byte	0x6e, 0x64, 0x73, 0x3a, 0x20, 0x30, 0x20, 0x3c, 0x3d, 0x20, 0x74, 0x6d, 0x70, 0x31, 0x30, 0x31
        /*00af*/ 	.byte	0x20, 0x3c, 0x20, 0x34, 0x00
	.type		assertMessage_9,@object
	.size		assertMessage_9,(assertMessage_5 - assertMessage_9)
assertMessage_9:
        /*00b4*/ 	.byte	0x69, 0x6e, 0x64, 0x65, 0x78, 0x20, 0x6f, 0x75, 0x74, 0x20, 0x6f, 0x66, 0x20, 0x62, 0x6f, 0x75
        /*00c4*/ 	.byte	0x6e, 0x64, 0x73, 0x3a, 0x20, 0x30, 0x20, 0x3c, 0x3d, 0x20, 0x74, 0x6d, 0x70, 0x31, 0x36, 0x34
        /*00d4*/ 	.byte	0x20, 0x3c, 0x20, 0x34, 0x00
	.type		assertMessage_5,@object
	.size		assertMessage_5,(assertMessage_11 - assertMessage_5)
assertMessage_5:
        /*00d9*/ 	.byte	0x69, 0x6e, 0x64, 0x65, 0x78, 0x20, 0x6f, 0x75, 0x74, 0x20, 0x6f, 0x66, 0x20, 0x62, 0x6f, 0x75
        /*00e9*/ 	.byte	0x6e, 0x64, 0x73, 0x3a, 0x20, 0x30, 0x20, 0x3c, 0x3d, 0x20, 0x74, 0x6d, 0x70, 0x31, 0x33, 0x35
        /*00f9*/ 	.byte	0x20, 0x3c, 0x20, 0x34, 0x00
	.type		assertMessage_11,@object
	.size		assertMessage_11,(assertMessage_3 - assertMessage_11)
assertMessage_11:
        /*00fe*/ 	.byte	0x69, 0x6e, 0x64, 0x65, 0x78, 0x20, 0x6f, 0x75, 0x74, 0x20, 0x6f, 0x66, 0x20, 0x62, 0x6f, 0x75
        /*010e*/ 	.byte	0x6e, 0x64, 0x73, 0x3a, 0x20, 0x30, 0x20, 0x3c, 0x3d, 0x20, 0x74, 0x6d, 0x70, 0x31, 0x38, 0x32
        /*011e*/ 	.byte	0x20, 0x3c, 0x20, 0x34, 0x00
	.type		assertMessage_3,@object
	.size		assertMessage_3,(assertMessage_7 - assertMessage_3)
assertMessage_3:
        /*0123*/ 	.byte	0x69, 0x6e, 0x64, 0x65, 0x78, 0x20, 0x6f, 0x75, 0x74, 0x20, 0x6f, 0x66, 0x20, 0x62, 0x6f, 0x75
        /*0133*/ 	.byte	0x6e, 0x64, 0x73, 0x3a, 0x20, 0x30, 0x20, 0x3c, 0x3d, 0x20, 0x74, 0x6d, 0x70, 0x31, 0x31, 0x37
        /*0143*/ 	.byte	0x20, 0x3c, 0x20, 0x34, 0x00
	.type		assertMessage_7,@object
	.size		assertMessage_7,(assertMessage_8 - assertMessage_7)
assertMessage_7:
        /*0148*/ 	.byte	0x69, 0x6e, 0x64, 0x65, 0x78, 0x20, 0x6f, 0x75, 0x74, 0x20, 0x6f, 0x66, 0x20, 0x62, 0x6f, 0x75
        /*0158*/ 	.byte	0x6e, 0x64, 0x73, 0x3a, 0x20, 0x30, 0x20, 0x3c, 0x3d, 0x20, 0x74, 0x6d, 0x70, 0x31, 0x34, 0x38
        /*0168*/ 	.byte	0x20, 0x3c, 0x20, 0x34, 0x00
	.type		assertMessage_8,@object
	.size		assertMessage_8,(assertMessage_4 - assertMessage_8)
assertMessage_8:
        /*016d*/ 	.byte	0x69, 0x6e, 0x64, 0x65, 0x78, 0x20, 0x6f, 0x75, 0x74, 0x20, 0x6f, 0x66, 0x20, 0x62, 0x6f, 0x75
        /*017d*/ 	.byte	0x6e, 0x64, 0x73, 0x3a, 0x20, 0x30, 0x20, 0x3c, 0x3d, 0x20, 0x74, 0x6d, 0x70, 0x31, 0x35, 0x39
        /*018d*/ 	.byte	0x20, 0x3c, 0x20, 0x34, 0x00
	.type		assertMessage_4,@object
	.size		assertMessage_4,(assertMessage_6 - assertMessage_4)
assertMessage_4:
        /*0192*/ 	.byte	0x69, 0x6e, 0x64, 0x65, 0x78, 0x20, 0x6f, 0x75, 0x74, 0x20, 0x6f, 0x66, 0x20, 0x62, 0x6f, 0x75
        /*01a2*/ 	.byte	0x6e, 0x64, 0x73, 0x3a, 0x20, 0x30, 0x20, 0x3c, 0x3d, 0x20, 0x74, 0x6d, 0x70, 0x31, 0x33, 0x30
        /*01b2*/ 	.byte	0x20, 0x3c, 0x20, 0x34, 0x00
	.type		assertMessage_6,@object
	.size		assertMessage_6,(assertMessage_2 - assertMessage_6)
assertMessage_6:
        /*01b7*/ 	.byte	0x69, 0x6e, 0x64, 0x65, 0x78, 0x20, 0x6f, 0x75, 0x74, 0x20, 0x6f, 0x66, 0x20, 0x62, 0x6f, 0x75
        /*01c7*/ 	.byte	0x6e, 0x64, 0x73, 0x3a, 0x20, 0x30, 0x20, 0x3c, 0x3d, 0x20, 0x74, 0x6d, 0x70, 0x31, 0x34, 0x32
        /*01d7*/ 	.byte	0x20, 0x3c, 0x20, 0x34, 0x00
	.type		assertMessage_2,@object
	.size		assertMessage_2,(assertMessage_10 - assertMessage_2)
assertMessage_2:
        /*01dc*/ 	.byte	0x69, 0x6e, 0x64, 0x65, 0x78, 0x20, 0x6f, 0x75, 0x74, 0x20, 0x6f, 0x66, 0x20, 0x62, 0x6f, 0x75
        /*01ec*/ 	.byte	0x6e, 0x64, 0x73, 0x3a, 0x20, 0x30, 0x20, 0x3c, 0x3d, 0x20, 0x74, 0x6d, 0x70, 0x31, 0x31, 0x32
        /*01fc*/ 	.byte	0x20, 0x3c, 0x20, 0x34, 0x00
	.type		assertMessage_10,@object
	.size		assertMessage_10,(assertFile_6 - assertMessage_10)
assertMessage_10:
        /*0201*/ 	.byte	0x69, 0x6e, 0x64, 0x65, 0x78, 0x20, 0x6f, 0x75, 0x74, 0x20, 0x6f, 0x66, 0x20, 0x62, 0x6f, 0x75
        /*0211*/ 	.byte	0x6e, 0x64, 0x73, 0x3a, 0x20, 0x30, 0x20, 0x3c, 0x3d, 0x20, 0x74, 0x6d, 0x70, 0x31, 0x37, 0x37
        /*0221*/ 	.byte	0x20, 0x3c, 0x20, 0x34, 0x00
	.type		assertFile_6,@object
	.size		assertFile_6,(assertFile_10 - assertFile_6)
assertFile_6:
        /*0226*/ 	.byte	0x69, 0x6e, 0x64, 0x75, 0x63, 0x74, 0x6f, 0x72, 0x5f, 0x63, 0x61, 0x63, 0x68, 0x65, 0x2f, 0x6a
        /*0236*/ 	.byte	0x76, 0x2f, 0x63, 0x6a, 0x76, 0x6d, 0x32, 0x6d, 0x75, 0x6f, 0x64, 0x32, 0x65, 0x6c, 0x70, 0x6a
        /*0246*/ 	.byte	0x61, 0x73, 0x37, 0x65, 0x76, 0x35, 0x71, 0x35, 0x37, 0x6b, 0x64, 0x77, 0x32, 0x76, 0x6f, 0x32
        /*0256*/ 	.byte	0x67, 0x37, 0x68, 0x6a, 0x71, 0x32, 0x74, 0x37, 0x33, 0x76, 0x33, 0x6f, 0x65, 0x33, 0x69, 0x61
        /*0266*/ 	.byte	0x35, 0x63, 0x61, 0x62, 0x68, 0x61, 0x2e, 0x70, 0x79, 0x00
	.type		assertFile_10,@object
	.size		assertFile_10,(assertFile_2 - assertFile_10)
assertFile_10:
        /*0270*/ 	.byte	0x69, 0x6e, 0x64, 0x75, 0x63, 0x74, 0x6f, 0x72, 0x5f, 0x63, 0x61, 0x63, 0x68, 0x65, 0x2f, 0x6a
        /*0280*/ 	.byte	0x76, 0x2f, 0x63, 0x6a, 0x76, 0x6d, 0x32, 0x6d, 0x75, 0x6f, 0x64, 0x32, 0x65, 0x6c, 0x70, 0x6a
        /*0290*/ 	.byte	0x61, 0x73, 0x37, 0x65, 0x76, 0x35, 0x71, 0x35, 0x37, 0x6b, 0x64, 0x77, 0x32, 0x76, 0x6f, 0x32
        /*02a0*/ 	.byte	0x67, 0x37, 0x68, 0x6a, 0x71, 0x32, 0x74, 0x37, 0x33, 0x76, 0x33, 0x6f, 0x65, 0x33, 0x69, 0x61
        /*02b0*/ 	.byte	0x35, 0x63, 0x61, 0x62, 0x68, 0x61, 0x2e, 0x70, 0x79, 0x00
	.type		assertFile_2,@object
	.size		assertFile_2,(assertFile_0 - assertFile_2)
assertFile_2:
        /*02ba*/ 	.byte	0x69, 0x6e, 0x64, 0x75, 0x63, 0x74, 0x6f, 0x72, 0x5f, 0x63, 0x61, 0x63, 0x68, 0x65, 0x2f, 0x6a
        /*02ca*/ 	.byte	0x76, 0x2f, 0x63, 0x6a, 0x76, 0x6d, 0x32, 0x6d, 0x75, 0x6f, 0x64, 0x32, 0x65, 0x6c, 0x70, 0x6a
        /*02da*/ 	.byte	0x61, 0x73, 0x37, 0x65, 0x76, 0x35, 0x71, 0x35, 0x37, 0x6b, 0x64, 0x77, 0x32, 0x76, 0x6f, 0x32
        /*02ea*/ 	.byte	0x67, 0x37, 0x68, 0x6a, 0x71, 0x32, 0x74, 0x37, 0x33, 0x76, 0x33, 0x6f, 0x65, 0x33, 0x69, 0x61
        /*02fa*/ 	.byte	0x35, 0x63, 0x61, 0x62, 0x68, 0x61, 0x2e, 0x70, 0x79, 0x00
	.type		assertFile_0,@object
	.size		assertFile_0,(assertFile_8 - assertFile_0)
assertFile_0:
        /*0304*/ 	.byte	0x69, 0x6e, 0x64, 0x75, 0x63, 0x74, 0x6f, 0x72, 0x5f, 0x63, 0x61, 0x63, 0x68, 0x65, 0x2f, 0x6a
        /*0314*/ 	.byte	0x76, 0x2f, 0x63, 0x6a, 0x76, 0x6d, 0x32, 0x6d, 0x75, 0x6f, 0x64, 0x32, 0x65, 0x6c, 0x70, 0x6a
        /*0324*/ 	.byte	0x61, 0x73, 0x37, 0x65, 0x76, 0x35, 0x71, 0x35, 0x37, 0x6b, 0x64, 0x77, 0x32, 0x76, 0x6f, 0x32
        /*0334*/ 	.byte	0x67, 0x37, 0x68, 0x6a, 0x71, 0x32, 0x74, 0x37, 0x33, 0x76, 0x33, 0x6f, 0x65, 0x33, 0x69, 0x61
        /*0344*/ 	.byte	0x35, 0x63, 0x61, 0x62, 0x68, 0x61, 0x2e, 0x70, 0x79, 0x00
	.type		assertFile_8,@object
	.size		assertFile_8,(assertFile_4 - assertFile_8)
assertFile_8:
        /*034e*/ 	.byte	0x69, 0x6e, 0x64, 0x75, 0x63, 0x74, 0x6f, 0x72, 0x5f, 0x63, 0x61, 0x63, 0x68, 0x65, 0x2f, 0x6a
        /*035e*/ 	.byte	0x76, 0x2f, 0x63, 0x6a, 0x76, 0x6d, 0x32, 0x6d, 0x75, 0x6f, 0x64, 0x32, 0x65, 0x6c, 0x70, 0x6a
        /*036e*/ 	.byte	0x61, 0x73, 0x37, 0x65, 0x76, 0x35, 0x71, 0x35, 0x37, 0x6b, 0x64, 0x77, 0x32, 0x76, 0x6f, 0x32
        /*037e*/ 	.byte	0x67, 0x37, 0x68, 0x6a, 0x71, 0x32, 0x74, 0x37, 0x33, 0x76, 0x33, 0x6f, 0x65, 0x33, 0x69, 0x61
        /*038e*/ 	.byte	0x35, 0x63, 0x61, 0x62, 0x68, 0x61, 0x2e, 0x70, 0x79, 0x00
	.type		assertFile_4,@object
	.size		assertFile_4,(assertFile_5 - assertFile_4)
assertFile_4:
        /*0398*/ 	.byte	0x69, 0x6e, 0x64, 0x75, 0x63, 0x74, 0x6f, 0x72, 0x5f, 0x63, 0x61, 0x63, 0x68, 0x65, 0x2f, 0x6a
        /*03a8*/ 	.byte	0x76, 0x2f, 0x63, 0x6a, 0x76, 0x6d, 0x32, 0x6d, 0x75, 0x6f, 0x64, 0x32, 0x65, 0x6c, 0x70, 0x6a
        /*03b8*/ 	.byte	0x61, 0x73, 0x37, 0x65, 0x76, 0x35, 0x71, 0x35, 0x37, 0x6b, 0x64, 0x77, 0x32, 0x76, 0x6f, 0x32
        /*03c8*/ 	.byte	0x67, 0x37, 0x68, 0x6a, 0x71, 0x32, 0x74, 0x37, 0x33, 0x76, 0x33, 0x6f, 0x65, 0x33, 0x69, 0x61
        /*03d8*/ 	.byte	0x35, 0x63, 0x61, 0x62, 0x68, 0x61, 0x2e, 0x70, 0x79, 0x00
	.type		assertFile_5,@object
	.size		assertFile_5,(assertFile_1 - assertFile_5)
assertFile_5:
        /*03e2*/ 	.byte	0x69, 0x6e, 0x64, 0x75, 0x63, 0x74, 0x6f, 0x72, 0x5f, 0x63, 0x61, 0x63, 0x68, 0x65, 0x2f, 0x6a
        /*03f2*/ 	.byte	0x76, 0x2f, 0x63, 0x6a, 0x76, 0x6d, 0x32, 0x6d, 0x75, 0x6f, 0x64, 0x32, 0x65, 0x6c, 0x70, 0x6a
        /*0402*/ 	.byte	0x61, 0x73, 0x37, 0x65, 0x76, 0x35, 0x71, 0x35, 0x37, 0x6b, 0x64, 0x77, 0x32, 0x76, 0x6f, 0x32
        /*0412*/ 	.byte	0x67, 0x37, 0x68, 0x6a, 0x71, 0x32, 0x74, 0x37, 0x33, 0x76, 0x33, 0x6f, 0x65, 0x33, 0x69, 0x61
        /*0422*/ 	.byte	0x35, 0x63, 0x61, 0x62, 0x68, 0x61, 0x2e, 0x70, 0x79, 0x00
	.type		assertFile_1,@object
	.size		assertFile_1,(assertFile_9 - assertFile_1)
assertFile_1:
        /*042c*/ 	.byte	0x69, 0x6e, 0x64, 0x75, 0x63, 0x74, 0x6f, 0x72, 0x5f, 0x63, 0x61, 0x63, 0x68, 0x65, 0x2f, 0x6a
        /*043c*/ 	.byte	0x76, 0x2f, 0x63, 0x6a, 0x76, 0x6d, 0x32, 0x6d, 0x75, 0x6f, 0x64, 0x32, 0x65, 0x6c, 0x70, 0x6a
        /*044c*/ 	.byte	0x61, 0x73, 0x37, 0x65, 0x76, 0x35, 0x71, 0x35, 0x37, 0x6b, 0x64, 0x77, 0x32, 0x76, 0x6f, 0x32
        /*045c*/ 	.byte	0x67, 0x37, 0x68, 0x6a, 0x71, 0x32, 0x74, 0x37, 0x33, 0x76, 0x33, 0x6f, 0x65, 0x33, 0x69, 0x61
        /*046c*/ 	.byte	0x35, 0x63, 0x61, 0x62, 0x68, 0x61, 0x2e, 0x70, 0x79, 0x00
	.type		assertFile_9,@object
	.size		assertFile_9,(assertFile_11 - assertFile_9)
assertFile_9:
        /*0476*/ 	.byte	0x69, 0x6e, 0x64, 0x75, 0x63, 0x74, 0x6f, 0x72, 0x5f, 0x63, 0x61, 0x63, 0x68, 0x65, 0x2f, 0x6a
        /*0486*/ 	.byte	0x76, 0x2f, 0x63, 0x6a, 0x76, 0x6d, 0x32, 0x6d, 0x75, 0x6f, 0x64, 0x32, 0x65, 0x6c, 0x70, 0x6a
        /*0496*/ 	.byte	0x61, 0x73, 0x37, 0x65, 0x76, 0x35, 0x71, 0x35, 0x37, 0x6b, 0x64, 0x77, 0x32, 0x76, 0x6f, 0x32
        /*04a6*/ 	.byte	0x67, 0x37, 0x68, 0x6a, 0x71, 0x32, 0x74, 0x37, 0x33, 0x76, 0x33, 0x6f, 0x65, 0x33, 0x69, 0x61
        /*04b6*/ 	.byte	0x35, 0x63, 0x61, 0x62, 0x68, 0x61, 0x2e, 0x70, 0x79, 0x00
	.type		assertFile_11,@object
	.size		assertFile_11,(assertFile_3 - assertFile_11)
assertFile_11:
        /*04c0*/ 	.byte	0x69, 0x6e, 0x64, 0x75, 0x63, 0x74, 0x6f, 0x72, 0x5f, 0x63, 0x61, 0x63, 0x68, 0x65, 0x2f, 0x6a
        /*04d0*/ 	.byte	0x76, 0x2f, 0x63, 0x6a, 0x76, 0x6d, 0x32, 0x6d, 0x75, 0x6f, 0x64, 0x32, 0x65, 0x6c, 0x70, 0x6a
        /*04e0*/ 	.byte	0x61, 0x73, 0x37, 0x65, 0x76, 0x35, 0x71, 0x35, 0x37, 0x6b, 0x64, 0x77, 0x32, 0x76, 0x6f, 0x32
        /*04f0*/ 	.byte	0x67, 0x37, 0x68, 0x6a, 0x71, 0x32, 0x74, 0x37, 0x33, 0x76, 0x33, 0x6f, 0x65, 0x33, 0x69, 0x61
        /*0500*/ 	.byte	0x35, 0x63, 0x61, 0x62, 0x68, 0x61, 0x2e, 0x70, 0x79, 0x00
	.type		assertFile_3,@object
	.size		assertFile_3,(assertFile_7 - assertFile_3)
assertFile_3:
        /*050a*/ 	.byte	0x69, 0x6e, 0x64, 0x75, 0x63, 0x74, 0x6f, 0x72, 0x5f, 0x63, 0x61, 0x63, 0x68, 0x65, 0x2f, 0x6a
        /*051a*/ 	.byte	0x76, 0x2f, 0x63, 0x6a, 0x76, 0x6d, 0x32, 0x6d, 0x75, 0x6f, 0x64, 0x32, 0x65, 0x6c, 0x70, 0x6a
        /*052a*/ 	.byte	0x61, 0x73, 0x37, 0x65, 0x76, 0x35, 0x71, 0x35, 0x37, 0x6b, 0x64, 0x77, 0x32, 0x76, 0x6f, 0x32
        /*053a*/ 	.byte	0x67, 0x37, 0x68, 0x6a, 0x71, 0x32, 0x74, 0x37, 0x33, 0x76, 0x33, 0x6f, 0x65, 0x33, 0x69, 0x61
        /*054a*/ 	.byte	0x35, 0x63, 0x61, 0x62, 0x68, 0x61, 0x2e, 0x70, 0x79, 0x00
	.type		assertFile_7,@object
	.size		assertFile_7,(.L_13 - assertFile_7)
assertFile_7:
        /*0554*/ 	.byte	0x69, 0x6e, 0x64, 0x75, 0x63, 0x74, 0x6f, 0x72, 0x5f, 0x63, 0x61, 0x63, 0x68, 0x65, 0x2f, 0x6a
        /*0564*/ 	.byte	0x76, 0x2f, 0x63, 0x6a, 0x76, 0x6d, 0x32, 0x6d, 0x75, 0x6f, 0x64, 0x32, 0x65, 0x6c, 0x70, 0x6a
        /*0574*/ 	.byte	0x61, 0x73, 0x37, 0x65, 0x76, 0x35, 0x71, 0x35, 0x37, 0x6b, 0x64, 0x77, 0x32, 0x76, 0x6f, 0x32
        /*0584*/ 	.byte	0x67, 0x37, 0x68, 0x6a, 0x71, 0x32, 0x74, 0x37, 0x33, 0x76, 0x33, 0x6f, 0x65, 0x33, 0x69, 0x61
        /*0594*/ 	.byte	0x35, 0x63, 0x61, 0x62, 0x68, 0x61, 0x2e, 0x70, 0x79, 0x00
.L_13:


//--------------------- .nv.constant0.triton_poi_fused_grid_sampler_2d_2 --------------------------
	.section	.nv.constant0.triton_poi_fused_grid_sampler_2d_2,"a",@progbits
	.sectionflags	@""
	.align	4
.nv.constant0.triton_poi_fused_grid_sampler_2d_2:
	.zero		652


//--------------------- SYMBOLS --------------------------

	.type		__assertfail,@function
